//
// Generated by NVIDIA NVVM Compiler
//
// Compiler Build ID: CL-36424714
// Cuda compilation tools, release 13.0, V13.0.88
// Based on NVVM 20.0.0
//

.version 9.0
.target sm_100
.address_size 64

	// .globl	_Z26put_new_values_matrix_CUDAiPKiS0_S0_PiS0_S0_S0_

.visible .entry _Z26put_new_values_matrix_CUDAiPKiS0_S0_PiS0_S0_S0_(
	.param .u32 _Z26put_new_values_matrix_CUDAiPKiS0_S0_PiS0_S0_S0__param_0,
	.param .u64 .ptr .align 1 _Z26put_new_values_matrix_CUDAiPKiS0_S0_PiS0_S0_S0__param_1,
	.param .u64 .ptr .align 1 _Z26put_new_values_matrix_CUDAiPKiS0_S0_PiS0_S0_S0__param_2,
	.param .u64 .ptr .align 1 _Z26put_new_values_matrix_CUDAiPKiS0_S0_PiS0_S0_S0__param_3,
	.param .u64 .ptr .align 1 _Z26put_new_values_matrix_CUDAiPKiS0_S0_PiS0_S0_S0__param_4,
	.param .u64 .ptr .align 1 _Z26put_new_values_matrix_CUDAiPKiS0_S0_PiS0_S0_S0__param_5,
	.param .u64 .ptr .align 1 _Z26put_new_values_matrix_CUDAiPKiS0_S0_PiS0_S0_S0__param_6,
	.param .u64 .ptr .align 1 _Z26put_new_values_matrix_CUDAiPKiS0_S0_PiS0_S0_S0__param_7
)
{
	.reg .pred 	%p<24>;
	.reg .b32 	%r<125>;
	.reg .b64 	%rd<104>;

	ld.param.u32 	%r58, [_Z26put_new_values_matrix_CUDAiPKiS0_S0_PiS0_S0_S0__param_0];
	ld.param.u64 	%rd32, [_Z26put_new_values_matrix_CUDAiPKiS0_S0_PiS0_S0_S0__param_2];
	ld.param.u64 	%rd33, [_Z26put_new_values_matrix_CUDAiPKiS0_S0_PiS0_S0_S0__param_3];
	ld.param.u64 	%rd34, [_Z26put_new_values_matrix_CUDAiPKiS0_S0_PiS0_S0_S0__param_4];
	ld.param.u64 	%rd35, [_Z26put_new_values_matrix_CUDAiPKiS0_S0_PiS0_S0_S0__param_5];
	ld.param.u64 	%rd36, [_Z26put_new_values_matrix_CUDAiPKiS0_S0_PiS0_S0_S0__param_6];
	ld.param.u64 	%rd37, [_Z26put_new_values_matrix_CUDAiPKiS0_S0_PiS0_S0_S0__param_7];
	mov.u32 	%r59, %ctaid.x;
	mov.u32 	%r60, %ntid.x;
	mov.u32 	%r61, %tid.x;
	mad.lo.s32 	%r1, %r59, %r60, %r61;
	setp.ge.s32 	%p1, %r1, %r58;
	@%p1 bra 	$L__BB0_26;
	ld.param.u64 	%rd96, [_Z26put_new_values_matrix_CUDAiPKiS0_S0_PiS0_S0_S0__param_1];
	cvta.to.global.u64 	%rd38, %rd96;
	cvta.to.global.u64 	%rd39, %rd35;
	cvta.to.global.u64 	%rd40, %rd37;
	cvta.to.global.u64 	%rd41, %rd33;
	cvta.to.global.u64 	%rd1, %rd36;
	cvta.to.global.u64 	%rd2, %rd34;
	cvta.to.global.u64 	%rd3, %rd32;
	mul.wide.s32 	%rd42, %r1, 4;
	add.s64 	%rd43, %rd38, %rd42;
	ld.global.u32 	%r2, [%rd43];
	add.s64 	%rd44, %rd39, %rd42;
	ld.global.u32 	%r3, [%rd44];
	ld.global.u32 	%r4, [%rd43+4];
	sub.s32 	%r5, %r4, %r2;
	add.s64 	%rd45, %rd40, %rd42;
	ld.global.u32 	%r6, [%rd45];
	add.s64 	%rd46, %rd41, %rd42;
	ld.global.u32 	%r7, [%rd46];
	setp.eq.s64 	%p2, %rd36, 0;
	@%p2 bra 	$L__BB0_18;
	mul.wide.s32 	%rd47, %r7, 4;
	add.s64 	%rd4, %rd2, %rd47;
	min.s32 	%r63, %r5, %r6;
	setp.lt.s32 	%p3, %r63, 1;
	mov.b32 	%r111, 0;
	mov.u32 	%r110, %r111;
	mov.u32 	%r112, %r111;
	@%p3 bra 	$L__BB0_5;
	mul.wide.s32 	%rd48, %r3, 4;
	add.s64 	%rd5, %rd1, %rd48;
	mul.wide.s32 	%rd49, %r2, 4;
	add.s64 	%rd6, %rd3, %rd49;
	mov.b32 	%r112, 0;
	mov.u32 	%r110, %r112;
	mov.u32 	%r111, %r112;
$L__BB0_4:
	mul.wide.u32 	%rd50, %r111, 4;
	add.s64 	%rd51, %rd6, %rd50;
	ld.global.u32 	%r65, [%rd51];
	mul.wide.u32 	%rd52, %r110, 4;
	add.s64 	%rd53, %rd5, %rd52;
	ld.global.u32 	%r67, [%rd53];
	setp.ge.s32 	%p4, %r65, %r67;
	setp.lt.s32 	%p5, %r65, %r67;
	selp.u32 	%r69, 1, 0, %p5;
	add.s32 	%r111, %r111, %r69;
	selp.u32 	%r70, 1, 0, %p4;
	add.s32 	%r110, %r110, %r70;
	min.s32 	%r71, %r65, %r67;
	mul.wide.u32 	%rd54, %r112, 4;
	add.s64 	%rd55, %rd4, %rd54;
	st.global.u32 	[%rd55], %r71;
	add.s32 	%r112, %r112, 1;
	setp.lt.s32 	%p6, %r111, %r5;
	setp.lt.s32 	%p7, %r110, %r6;
	and.pred  	%p8, %p6, %p7;
	@%p8 bra 	$L__BB0_4;
$L__BB0_5:
	setp.ge.s32 	%p9, %r111, %r5;
	@%p9 bra 	$L__BB0_12;
	add.s32 	%r73, %r111, %r2;
	sub.s32 	%r74, %r4, %r73;
	and.b32  	%r16, %r74, 3;
	setp.eq.s32 	%p10, %r16, 0;
	mov.u32 	%r119, %r111;
	@%p10 bra 	$L__BB0_9;
	mul.wide.u32 	%rd57, %r112, 4;
	add.s64 	%rd58, %rd47, %rd57;
	add.s64 	%rd100, %rd2, %rd58;
	mul.wide.s32 	%rd59, %r2, 4;
	mul.wide.u32 	%rd60, %r111, 4;
	add.s64 	%rd61, %rd59, %rd60;
	add.s64 	%rd99, %rd3, %rd61;
	neg.s32 	%r105, %r16;
	add.s32 	%r112, %r112, %r16;
	add.s32 	%r119, %r111, %r16;
$L__BB0_8:
	.pragma "nounroll";
	ld.global.u32 	%r75, [%rd99];
	st.global.u32 	[%rd100], %r75;
	add.s64 	%rd100, %rd100, 4;
	add.s64 	%rd99, %rd99, 4;
	add.s32 	%r105, %r105, 1;
	setp.ne.s32 	%p11, %r105, 0;
	@%p11 bra 	$L__BB0_8;
$L__BB0_9:
	sub.s32 	%r76, %r111, %r4;
	add.s32 	%r77, %r76, %r2;
	setp.gt.u32 	%p12, %r77, -4;
	@%p12 bra 	$L__BB0_12;
	mul.wide.s32 	%rd62, %r2, 4;
	add.s64 	%rd63, %rd62, %rd3;
	add.s64 	%rd19, %rd63, 8;
	mul.wide.u32 	%rd65, %r112, 4;
	add.s64 	%rd66, %rd47, %rd65;
	add.s64 	%rd67, %rd66, %rd2;
	add.s64 	%rd101, %rd67, 8;
$L__BB0_11:
	mul.wide.s32 	%rd68, %r119, 4;
	add.s64 	%rd69, %rd19, %rd68;
	ld.global.u32 	%r78, [%rd69+-8];
	st.global.u32 	[%rd101+-8], %r78;
	ld.global.u32 	%r79, [%rd69+-4];
	st.global.u32 	[%rd101+-4], %r79;
	ld.global.u32 	%r80, [%rd69];
	st.global.u32 	[%rd101], %r80;
	add.s32 	%r119, %r119, 4;
	ld.global.u32 	%r81, [%rd69+4];
	add.s32 	%r112, %r112, 4;
	st.global.u32 	[%rd101+4], %r81;
	add.s64 	%rd101, %rd101, 16;
	setp.lt.s32 	%p13, %r119, %r5;
	@%p13 bra 	$L__BB0_11;
$L__BB0_12:
	setp.ge.s32 	%p14, %r110, %r6;
	@%p14 bra 	$L__BB0_26;
	sub.s32 	%r82, %r6, %r110;
	and.b32  	%r32, %r82, 3;
	setp.eq.s32 	%p15, %r32, 0;
	mov.u32 	%r116, %r112;
	mov.u32 	%r117, %r110;
	@%p15 bra 	$L__BB0_16;
	mul.wide.s32 	%rd70, %r3, 4;
	add.s64 	%rd21, %rd1, %rd70;
	neg.s32 	%r113, %r32;
	mov.u32 	%r114, %r112;
	mov.u32 	%r117, %r110;
$L__BB0_15:
	.pragma "nounroll";
	mul.wide.s32 	%rd71, %r117, 4;
	add.s64 	%rd72, %rd21, %rd71;
	add.s32 	%r117, %r117, 1;
	ld.global.u32 	%r83, [%rd72];
	add.s32 	%r116, %r114, 1;
	mul.wide.u32 	%rd73, %r114, 4;
	add.s64 	%rd74, %rd4, %rd73;
	st.global.u32 	[%rd74], %r83;
	add.s32 	%r113, %r113, 1;
	setp.ne.s32 	%p16, %r113, 0;
	mov.u32 	%r114, %r116;
	@%p16 bra 	$L__BB0_15;
$L__BB0_16:
	sub.s32 	%r84, %r110, %r6;
	setp.gt.u32 	%p17, %r84, -4;
	@%p17 bra 	$L__BB0_26;
	add.s32 	%r85, %r116, %r110;
	sub.s32 	%r86, %r85, %r112;
	sub.s32 	%r121, %r86, %r6;
	add.s32 	%r120, %r116, 1;
	mul.wide.s32 	%rd75, %r3, 4;
	add.s64 	%rd76, %rd75, %rd1;
	add.s64 	%rd22, %rd76, 8;
	bra.uni 	$L__BB0_25;
$L__BB0_18:
	setp.lt.s32 	%p19, %r5, 1;
	@%p19 bra 	$L__BB0_26;
	and.b32  	%r8, %r5, 3;
	sub.s32 	%r95, %r2, %r4;
	setp.gt.u32 	%p20, %r95, -4;
	mov.b32 	%r123, 0;
	@%p20 bra 	$L__BB0_22;
	and.b32  	%r123, %r5, 2147483644;
	neg.s32 	%r101, %r123;
	mul.wide.s32 	%rd87, %r2, 4;
	add.s64 	%rd88, %rd87, %rd3;
	add.s64 	%rd98, %rd88, 8;
	mul.wide.s32 	%rd89, %r7, 4;
	add.s64 	%rd90, %rd89, %rd2;
	add.s64 	%rd97, %rd90, 8;
$L__BB0_21:
	ld.global.u32 	%r96, [%rd98+-8];
	st.global.u32 	[%rd97+-8], %r96;
	ld.global.u32 	%r97, [%rd98+-4];
	st.global.u32 	[%rd97+-4], %r97;
	ld.global.u32 	%r98, [%rd98];
	st.global.u32 	[%rd97], %r98;
	ld.global.u32 	%r99, [%rd98+4];
	st.global.u32 	[%rd97+4], %r99;
	add.s32 	%r101, %r101, 4;
	add.s64 	%rd98, %rd98, 16;
	add.s64 	%rd97, %rd97, 16;
	setp.eq.s32 	%p21, %r101, 0;
	@%p21 bra 	$L__BB0_22;
	bra.uni 	$L__BB0_21;
$L__BB0_22:
	setp.eq.s32 	%p22, %r8, 0;
	@%p22 bra 	$L__BB0_26;
	mul.wide.s32 	%rd91, %r7, 4;
	mul.wide.u32 	%rd92, %r123, 4;
	add.s64 	%rd93, %rd91, %rd92;
	add.s64 	%rd103, %rd2, %rd93;
	mul.wide.s32 	%rd94, %r2, 4;
	add.s64 	%rd95, %rd94, %rd92;
	add.s64 	%rd102, %rd3, %rd95;
	neg.s32 	%r124, %r8;
$L__BB0_24:
	.pragma "nounroll";
	ld.global.u32 	%r100, [%rd102];
	st.global.u32 	[%rd103], %r100;
	add.s64 	%rd103, %rd103, 4;
	add.s64 	%rd102, %rd102, 4;
	add.s32 	%r124, %r124, 1;
	setp.ne.s32 	%p23, %r124, 0;
	@%p23 bra 	$L__BB0_24;
	bra.uni 	$L__BB0_26;
$L__BB0_25:
	add.s32 	%r87, %r120, -1;
	mul.wide.s32 	%rd77, %r117, 4;
	add.s64 	%rd78, %rd22, %rd77;
	ld.global.u32 	%r88, [%rd78+-8];
	add.s32 	%r89, %r120, 2;
	mul.wide.u32 	%rd79, %r87, 4;
	add.s64 	%rd80, %rd4, %rd79;
	st.global.u32 	[%rd80], %r88;
	ld.global.u32 	%r90, [%rd78+-4];
	add.s32 	%r91, %r120, 1;
	mul.wide.u32 	%rd81, %r120, 4;
	add.s64 	%rd82, %rd4, %rd81;
	st.global.u32 	[%rd82], %r90;
	ld.global.u32 	%r92, [%rd78];
	mul.wide.u32 	%rd83, %r91, 4;
	add.s64 	%rd84, %rd4, %rd83;
	st.global.u32 	[%rd84], %r92;
	add.s32 	%r117, %r117, 4;
	ld.global.u32 	%r93, [%rd78+4];
	mul.wide.u32 	%rd85, %r89, 4;
	add.s64 	%rd86, %rd4, %rd85;
	st.global.u32 	[%rd86], %r93;
	add.s32 	%r121, %r121, 4;
	add.s32 	%r120, %r120, 4;
	setp.eq.s32 	%p18, %r121, 0;
	@%p18 bra 	$L__BB0_26;
	bra.uni 	$L__BB0_25;
$L__BB0_26:
	ret;

}


// ===== COMPILED SASS (sm_100) =====

	.target	sm_100

	.elftype	@"ET_EXEC"


//--------------------- .note.nv.tkinfo           --------------------------
	.section	.note.nv.tkinfo,"",@"SHT_NOTE"
	.sectionflags	@"SHF_NOTE_NV_TKINFO"
	.tkinfo
        /*0018*/ 	.word	0x00000002
        /*0030*/ 	.string	""
        /*0030*/ 	.string	"ptxas"
        /*0030*/ 	.string	"Cuda compilation tools, release 13.0, V13.0.88"
        /*0030*/ 	.string	"Build cuda_13.0.r13.0/compiler.36424714_0"
        /*0030*/ 	.string	"-arch sm_100 -m 64 "



//--------------------- .note.nv.cuinfo           --------------------------
	.section	.note.nv.cuinfo,"",@"SHT_NOTE"
	.sectionflags	@"SHF_NOTE_NV_CUINFO"
        /*0018*/ 	.short	0x0002
        /*001a*/ 	.short	0x0064
        /*001c*/ 	.short	0x0082
	.zero		2


//--------------------- .nv.info                  --------------------------
	.section	.nv.info,"",@"SHT_CUDA_INFO"
	.align	4


	//----- nvinfo : EIATTR_REGCOUNT
	.align		4
        /*0000*/ 	.byte	0x04, 0x2f
        /*0002*/ 	.short	(.L_1 - .L_0)
	.align		4
.L_0:
        /*0004*/ 	.word	index@(_Z26put_new_values_matrix_CUDAiPKiS0_S0_PiS0_S0_S0_)
        /*0008*/ 	.word	0x0000001e


	//----- nvinfo : EIATTR_FRAME_SIZE
	.align		4
.L_1:
        /*000c*/ 	.byte	0x04, 0x11
        /*000e*/ 	.short	(.L_3 - .L_2)
	.align		4
.L_2:
        /*0010*/ 	.word	index@(_Z26put_new_values_matrix_CUDAiPKiS0_S0_PiS0_S0_S0_)
        /*0014*/ 	.word	0x00000000


	//----- nvinfo : EIATTR_MIN_STACK_SIZE
	.align		4
.L_3:
        /*0018*/ 	.byte	0x04, 0x12
        /*001a*/ 	.short	(.L_5 - .L_4)
	.align		4
.L_4:
        /*001c*/ 	.word	index@(_Z26put_new_values_matrix_CUDAiPKiS0_S0_PiS0_S0_S0_)
        /*0020*/ 	.word	0x00000000
.L_5:


//--------------------- .nv.compat                --------------------------
	.section	.nv.compat,"",@"SHT_CUDA_COMPAT_INFO"
	.align	4
        /*0000*/ 	.byte	0x02, 0x09, 0x00, 0x00, 0x02, 0x02, 0x01, 0x00, 0x02, 0x05, 0x05, 0x00, 0x03, 0x07, 0x01, 0x01
        /*0010*/ 	.byte	0x02, 0x03, 0x00, 0x00, 0x02, 0x06, 0x01, 0x00, 0x04, 0x0b, 0x08, 0x00, 0x09, 0x00, 0x00, 0x00
        /*0020*/ 	.byte	0x00, 0x00, 0x00, 0x00


//--------------------- .nv.info._Z26put_new_values_matrix_CUDAiPKiS0_S0_PiS0_S0_S0_ --------------------------
	.section	.nv.info._Z26put_new_values_matrix_CUDAiPKiS0_S0_PiS0_S0_S0_,"",@"SHT_CUDA_INFO"
	.sectionflags	@""
	.align	4


	//----- nvinfo : EIATTR_CUDA_API_VERSION
	.align		4
        /*0000*/ 	.byte	0x04, 0x37
        /*0002*/ 	.short	(.L_7 - .L_6)
.L_6:
        /*0004*/ 	.word	0x00000082


	//----- nvinfo : EIATTR_KPARAM_INFO
	.align		4
.L_7:
        /*0008*/ 	.byte	0x04, 0x17
        /*000a*/ 	.short	(.L_9 - .L_8)
.L_8:
        /*000c*/ 	.word	0x00000000
        /*0010*/ 	.short	0x0007
        /*0012*/ 	.short	0x0038
        /*0014*/ 	.byte	0x00, 0xf5, 0x21, 0x00


	//----- nvinfo : EIATTR_KPARAM_INFO
	.align		4
.L_9:
        /*0018*/ 	.byte	0x04, 0x17
        /*001a*/ 	.short	(.L_11 - .L_10)
.L_10:
        /*001c*/ 	.word	0x00000000
        /*0020*/ 	.short	0x0006
        /*0022*/ 	.short	0x0030
        /*0024*/ 	.byte	0x00, 0xf5, 0x21, 0x00


	//----- nvinfo : EIATTR_KPARAM_INFO
	.align		4
.L_11:
        /*0028*/ 	.byte	0x04, 0x17
        /*002a*/ 	.short	(.L_13 - .L_12)
.L_12:
        /*002c*/ 	.word	0x00000000
        /*0030*/ 	.short	0x0005
        /*0032*/ 	.short	0x0028
        /*0034*/ 	.byte	0x00, 0xf5, 0x21, 0x00


	//----- nvinfo : EIATTR_KPARAM_INFO
	.align		4
.L_13:
        /*0038*/ 	.byte	0x04, 0x17
        /*003a*/ 	.short	(.L_15 - .L_14)
.L_14:
        /*003c*/ 	.word	0x00000000
        /*0040*/ 	.short	0x0004
        /*0042*/ 	.short	0x0020
        /*0044*/ 	.byte	0x00, 0xf5, 0x21, 0x00


	//----- nvinfo : EIATTR_KPARAM_INFO
	.align		4
.L_15:
        /*0048*/ 	.byte	0x04, 0x17
        /*004a*/ 	.short	(.L_17 - .L_16)
.L_16:
        /*004c*/ 	.word	0x00000000
        /*0050*/ 	.short	0x0003
        /*0052*/ 	.short	0x0018
        /*0054*/ 	.byte	0x00, 0xf5, 0x21, 0x00


	//----- nvinfo : EIATTR_KPARAM_INFO
	.align		4
.L_17:
        /*0058*/ 	.byte	0x04, 0x17
        /*005a*/ 	.short	(.L_19 - .L_18)
.L_18:
        /*005c*/ 	.word	0x00000000
        /*0060*/ 	.short	0x0002
        /*0062*/ 	.short	0x0010
        /*0064*/ 	.byte	0x00, 0xf5, 0x21, 0x00


	//----- nvinfo : EIATTR_KPARAM_INFO
	.align		4
.L_19:
        /*0068*/ 	.byte	0x04, 0x17
        /*006a*/ 	.short	(.L_21 - .L_20)
.L_20:
        /*006c*/ 	.word	0x00000000
        /*0070*/ 	.short	0x0001
        /*0072*/ 	.short	0x0008
        /*0074*/ 	.byte	0x00, 0xf5, 0x21, 0x00


	//----- nvinfo : EIATTR_KPARAM_INFO
	.align		4
.L_21:
        /*0078*/ 	.byte	0x04, 0x17
        /*007a*/ 	.short	(.L_23 - .L_22)
.L_22:
        /*007c*/ 	.word	0x00000000
        /*0080*/ 	.short	0x0000
        /*0082*/ 	.short	0x0000
        /*0084*/ 	.byte	0x00, 0xf0, 0x11, 0x00


	//----- nvinfo : EIATTR_SPARSE_MMA_MASK
	.align		4
.L_23:
        /*0088*/ 	.byte	0x03, 0x50
        /*008a*/ 	.short	0x0000


	//----- nvinfo : EIATTR_MAXREG_COUNT
	.align		4
        /*008c*/ 	.byte	0x03, 0x1b
        /*008e*/ 	.short	0x00ff


	//----- nvinfo : EIATTR_MERCURY_ISA_VERSION
	.align		4
        /*0090*/ 	.byte	0x03, 0x5f
        /*0092*/ 	.short	0x0101


	//----- nvinfo : EIATTR_VRC_CTA_INIT_COUNT
	.align		4
        /*0094*/ 	.byte	0x02, 0x4a
	.zero		1
	.zero		1


	//----- nvinfo : EIATTR_EXIT_INSTR_OFFSETS
	.align		4
        /*0098*/ 	.byte	0x04, 0x1c
        /*009a*/ 	.short	(.L_25 - .L_24)


	//   ....[0]....
.L_24:
        /*009c*/ 	.word	0x00000070


	//   ....[1]....
        /*00a0*/ 	.word	0x00000cf0


	//   ....[2]....
        /*00a4*/ 	.word	0x00000ea0


	//   ....[3]....
        /*00a8*/ 	.word	0x00001040


	//   ....[4]....
        /*00ac*/ 	.word	0x00001090


	//   ....[5]....
        /*00b0*/ 	.word	0x00001880


	//   ....[6]....
        /*00b4*/ 	.word	0x00001a00


	//----- nvinfo : EIATTR_CRS_STACK_SIZE
	.align		4
.L_25:
        /*00b8*/ 	.byte	0x04, 0x1e
        /*00ba*/ 	.short	(.L_27 - .L_26)
.L_26:
        /*00bc*/ 	.word	0x00000000


	//----- nvinfo : EIATTR_CBANK_PARAM_SIZE
	.align		4
.L_27:
        /*00c0*/ 	.byte	0x03, 0x19
        /*00c2*/ 	.short	0x0040


	//----- nvinfo : EIATTR_PARAM_CBANK
	.align		4
        /*00c4*/ 	.byte	0x04, 0x0a
        /*00c6*/ 	.short	(.L_29 - .L_28)
	.align		4
.L_28:
        /*00c8*/ 	.word	index@(.nv.constant0._Z26put_new_values_matrix_CUDAiPKiS0_S0_PiS0_S0_S0_)
        /*00cc*/ 	.short	0x0380
        /*00ce*/ 	.short	0x0040


	//----- nvinfo : EIATTR_SW_WAR
	.align		4
.L_29:
        /*00d0*/ 	.byte	0x04, 0x36
        /*00d2*/ 	.short	(.L_31 - .L_30)
.L_30:
        /*00d4*/ 	.word	0x00000008
.L_31:


//--------------------- .nv.callgraph             --------------------------
	.section	.nv.callgraph,"",@"SHT_CUDA_CALLGRAPH"
	.align	4
	.sectionentsize	8
	.align		4
        /*0000*/ 	.word	0x00000000
	.align		4
        /*0004*/ 	.word	0xffffffff
	.align		4
        /*0008*/ 	.word	0x00000000
	.align		4
        /*000c*/ 	.word	0xfffffffe
	.align		4
        /*0010*/ 	.word	0x00000000
	.align		4
        /*0014*/ 	.word	0xfffffffd
	.align		4
        /*0018*/ 	.word	0x00000000
	.align		4
        /*001c*/ 	.word	0xfffffffc


//--------------------- .text._Z26put_new_values_matrix_CUDAiPKiS0_S0_PiS0_S0_S0_ --------------------------
	.section	.text._Z26put_new_values_matrix_CUDAiPKiS0_S0_PiS0_S0_S0_,"ax",@progbits
	.align	128
        .global         _Z26put_new_values_matrix_CUDAiPKiS0_S0_PiS0_S0_S0_
        .type           _Z26put_new_values_matrix_CUDAiPKiS0_S0_PiS0_S0_S0_,@function
        .size           _Z26put_new_values_matrix_CUDAiPKiS0_S0_PiS0_S0_S0_,(.L_x_30 - _Z26put_new_values_matrix_CUDAiPKiS0_S0_PiS0_S0_S0_)
        .other          _Z26put_new_values_matrix_CUDAiPKiS0_S0_PiS0_S0_S0_,@"STO_CUDA_ENTRY STV_DEFAULT"
_Z26put_new_values_matrix_CUDAiPKiS0_S0_PiS0_S0_S0_:
.text._Z26put_new_values_matrix_CUDAiPKiS0_S0_PiS0_S0_S0_:
[----:B------:R-:W-:Y:S01]  /*0000*/  LDC R1, c[0x0][0x37c] ;  /* 0x0000df00ff017b82 */ /* 0x000fe20000000800 */
[----:B------:R-:W0:Y:S07]  /*0010*/  S2R R0, SR_TID.X ;  /* 0x0000000000007919 */ /* 0x000e2e0000002100 */
[----:B------:R-:W0:Y:S01]  /*0020*/  S2UR UR4, SR_CTAID.X ;  /* 0x00000000000479c3 */ /* 0x000e220000002500 */
[----:B------:R-:W1:Y:S07]  /*0030*/  LDCU UR5, c[0x0][0x380] ;  /* 0x00007000ff0577ac */ /* 0x000e6e0008000800 */
[----:B------:R-:W0:Y:S02]  /*0040*/  LDC R5, c[0x0][0x360] ;  /* 0x0000d800ff057b82 */ /* 0x000e240000000800 */
[----:B0-----:R-:W-:-:S05]  /*0050*/  IMAD R5, R5, UR4, R0 ;  /* 0x0000000405057c24 */ /* 0x001fca000f8e0200 */
[----:B-1----:R-:W-:-:S13]  /*0060*/  ISETP.GE.AND P0, PT, R5, UR5, PT ;  /* 0x0000000505007c0c */ /* 0x002fda000bf06270 */
[----:B------:R-:W-:Y:S05]  /*0070*/  @P0 EXIT ;  /* 0x000000000000094d */ /* 0x000fea0003800000 */
[----:B------:R-:W0:Y:S01]  /*0080*/  LDC.64 R2, c[0x0][0x388] ;  /* 0x0000e200ff027b82 */ /* 0x000e220000000a00 */
[----:B------:R-:W1:Y:S01]  /*0090*/  LDCU.64 UR4, c[0x0][0x358] ;  /* 0x00006b00ff0477ac */ /* 0x000e620008000a00 */
[----:B------:R-:W2:Y:S06]  /*00a0*/  LDCU.64 UR6, c[0x0][0x3b0] ;  /* 0x00007600ff0677ac */ /* 0x000eac0008000a00 */
[----:B------:R-:W3:Y:S08]  /*00b0*/  LDC.64 R8, c[0x0][0x398] ;  /* 0x0000e600ff087b82 */ /* 0x000ef00000000a00 */
[----:B------:R-:W4:Y:S01]  /*00c0*/  LDC.64 R12, c[0x0][0x3a8] ;  /* 0x0000ea00ff0c7b82 */ /* 0x000f220000000a00 */
[----:B0-----:R-:W-:-:S07]  /*00d0*/  IMAD.WIDE R2, R5, 0x4, R2 ;  /* 0x0000000405027825 */ /* 0x001fce00078e0202 */
[----:B------:R-:W0:Y:S01]  /*00e0*/  LDC.64 R14, c[0x0][0x3b8] ;  /* 0x0000ee00ff0e7b82 */ /* 0x000e220000000a00 */
[----:B-1----:R-:W4:Y:S01]  /*00f0*/  LDG.E R10, desc[UR4][R2.64] ;  /* 0x00000004020a7981 */ /* 0x002f22000c1e1900 */
[----:B---3--:R-:W-:-:S03]  /*0100*/  IMAD.WIDE R8, R5, 0x4, R8 ;  /* 0x0000000405087825 */ /* 0x008fc600078e0208 */
[----:B------:R-:W3:Y:S04]  /*0110*/  LDG.E R11, desc[UR4][R2.64+0x4] ;  /* 0x00000404020b7981 */ /* 0x000ee8000c1e1900 */
[----:B------:R1:W5:Y:S01]  /*0120*/  LDG.E R8, desc[UR4][R8.64] ;  /* 0x0000000408087981 */ /* 0x000362000c1e1900 */
[----:B--2---:R-:W-:Y:S01]  /*0130*/  UISETP.NE.U32.AND UP0, UPT, UR6, URZ, UPT ;  /* 0x000000ff0600728c */ /* 0x004fe2000bf05070 */
[----:B----4-:R-:W-:-:S03]  /*0140*/  IMAD.WIDE R12, R5, 0x4, R12 ;  /* 0x00000004050c7825 */ /* 0x010fc600078e020c */
[----:B------:R-:W-:Y:S01]  /*0150*/  UISETP.NE.AND.EX UP0, UPT, UR7, URZ, UPT, UP0 ;  /* 0x000000ff0700728c */ /* 0x000fe2000bf05300 */
[----:B0-----:R-:W-:-:S04]  /*0160*/  IMAD.WIDE R14, R5, 0x4, R14 ;  /* 0x00000004050e7825 */ /* 0x001fc800078e020e */
[----:B---3--:R-:W-:-:S04]  /*0170*/  IMAD.IADD R5, R11, 0x1, -R10 ;  /* 0x000000010b057824 */ /* 0x008fc800078e0a0a */
[----:B-1----:R-:W-:Y:S05]  /*0180*/  BRA.U !UP0, `(.L_x_0) ;  /* 0x0000000d08bc7547 */ /* 0x002fea000b800000 */
[----:B------:R-:W2:Y:S01]  /*0190*/  LDG.E R0, desc[UR4][R14.64] ;  /* 0x000000040e007981 */ /* 0x000ea2000c1e1900 */
[----:B------:R-:W0:Y:S03]  /*01a0*/  LDCU.64 UR6, c[0x0][0x3a0] ;  /* 0x00007400ff0677ac */ /* 0x000e260008000a00 */
[----:B------:R1:W5:Y:S02]  /*01b0*/  LDG.E R4, desc[UR4][R12.64] ;  /* 0x000000040c047981 */ /* 0x000364000c1e1900 */
[----:B-----5:R-:W-:Y:S01]  /*01c0*/  IMAD.WIDE R8, R8, 0x4, RZ ;  /* 0x0000000408087825 */ /* 0x020fe200078e02ff */
[----:B------:R-:W-:Y:S01]  /*01d0*/  BSSY.RECONVERGENT B0, `(.L_x_1) ;  /* 0x0000021000007945 */ /* 0x000fe20003800200 */
[----:B------:R-:W-:Y:S02]  /*01e0*/  CS2R R6, SRZ ;  /* 0x0000000000067805 */ /* 0x000fe4000001ff00 */
[----:B------:R-:W-:Y:S01]  /*01f0*/  IMAD.MOV.U32 R16, RZ, RZ, RZ ;  /* 0x000000ffff107224 */ /* 0x000fe200078e00ff */
[----:B0-----:R-:W-:-:S02]  /*0200*/  IADD3 R2, P1, PT, R8, UR6, RZ ;  /* 0x0000000608027c10 */ /* 0x001fc4000ff3e0ff */
[----:B--2---:R-:W-:-:S04]  /*0210*/  VIMNMX R3, PT, PT, R5, R0, PT ;  /* 0x0000000005037248 */ /* 0x004fc80003fe0100 */
[----:B------:R-:W-:Y:S02]  /*0220*/  ISETP.GE.AND P0, PT, R3, 0x1, PT ;  /* 0x000000010300780c */ /* 0x000fe40003f06270 */
[----:B------:R-:W-:-:S11]  /*0230*/  IADD3.X R3, PT, PT, R9, UR7, RZ, P1, !PT ;  /* 0x0000000709037c10 */ /* 0x000fd60008ffe4ff */
[----:B-1----:R-:W-:Y:S05]  /*0240*/  @!P0 BRA `(.L_x_2) ;  /* 0x0000000000648947 */ /* 0x002fea0003800000 */
[----:B------:R-:W0:Y:S01]  /*0250*/  LDC.64 R14, c[0x0][0x3b0] ;  /* 0x0000ec00ff0e7b82 */ /* 0x000e220000000a00 */
[----:B------:R-:W-:Y:S01]  /*0260*/  CS2R R6, SRZ ;  /* 0x0000000000067805 */ /* 0x000fe2000001ff00 */
[----:B------:R-:W-:-:S06]  /*0270*/  IMAD.MOV.U32 R16, RZ, RZ, RZ ;  /* 0x000000ffff107224 */ /* 0x000fcc00078e00ff */
[----:B------:R-:W1:Y:S01]  /*0280*/  LDC.64 R12, c[0x0][0x390] ;  /* 0x0000e400ff0c7b82 */ /* 0x000e620000000a00 */
[----:B0-----:R-:W-:-:S04]  /*0290*/  IMAD.WIDE R14, R4, 0x4, R14 ;  /* 0x00000004040e7825 */ /* 0x001fc800078e020e */
[----:B-1----:R-:W-:-:S07]  /*02a0*/  IMAD.WIDE R12, R10, 0x4, R12 ;  /* 0x000000040a0c7825 */ /* 0x002fce00078e020c */
.L_x_3:
[----:B------:R-:W-:-:S04]  /*02b0*/  IMAD.WIDE.U32 R20, R16, 0x4, R12 ;  /* 0x0000000410147825 */ /* 0x000fc800078e000c */
[C---:B------:R-:W-:Y:S02]  /*02c0*/  IMAD.WIDE.U32 R18, R7.reuse, 0x4, R14 ;  /* 0x0000000407127825 */ /* 0x040fe400078e000e */
[----:B------:R-:W2:Y:S04]  /*02d0*/  LDG.E R20, desc[UR4][R20.64] ;  /* 0x0000000414147981 */ /* 0x000ea8000c1e1900 */
[----:B------:R-:W2:Y:S01]  /*02e0*/  LDG.E R19, desc[UR4][R18.64] ;  /* 0x0000000412137981 */ /* 0x000ea2000c1e1900 */
[----:B------:R-:W-:Y:S01]  /*02f0*/  IMAD.WIDE.U32 R22, R6, 0x4, R2 ;  /* 0x0000000406167825 */ /* 0x000fe200078e0002 */
[----:B------:R-:W-:Y:S02]  /*0300*/  IADD3 R24, PT, PT, R16, 0x1, RZ ;  /* 0x0000000110187810 */ /* 0x000fe40007ffe0ff */
[----:B------:R-:W-:Y:S01]  /*0310*/  IADD3 R6, PT, PT, R6, 0x1, RZ ;  /* 0x0000000106067810 */ /* 0x000fe20007ffe0ff */
[----:B------:R-:W-:Y:S01]  /*0320*/  VIADD R17, R7, 0x1 ;  /* 0x0000000107117836 */ /* 0x000fe20000000000 */
[----:B--2---:R-:W-:-:S02]  /*0330*/  ISETP.GE.AND P0, PT, R20, R19, PT ;  /* 0x000000131400720c */ /* 0x004fc40003f06270 */
[CC--:B------:R-:W-:Y:S02]  /*0340*/  ISETP.GE.AND P1, PT, R20.reuse, R19.reuse, PT ;  /* 0x000000131400720c */ /* 0x0c0fe40003f26270 */
[----:B------:R-:W-:-:S05]  /*0350*/  VIMNMX R25, PT, PT, R20, R19, PT ;  /* 0x0000001314197248 */ /* 0x000fca0003fe0100 */
[----:B------:R0:W-:Y:S04]  /*0360*/  STG.E desc[UR4][R22.64], R25 ;  /* 0x0000001916007986 */ /* 0x0001e8000c101904 */
[----:B------:R-:W-:Y:S02]  /*0370*/  @!P0 IMAD.MOV R17, RZ, RZ, R7 ;  /* 0x000000ffff118224 */ /* 0x000fe400078e0207 */
[----:B------:R-:W-:Y:S02]  /*0380*/  @P1 IMAD.MOV R24, RZ, RZ, R16 ;  /* 0x000000ffff181224 */ /* 0x000fe400078e0210 */
[----:B------:R-:W-:Y:S01]  /*0390*/  IMAD.MOV.U32 R7, RZ, RZ, R17 ;  /* 0x000000ffff077224 */ /* 0x000fe200078e0011 */
[----:B------:R-:W-:Y:S01]  /*03a0*/  ISETP.GE.AND P0, PT, R17, R0, PT ;  /* 0x000000001100720c */ /* 0x000fe20003f06270 */
[----:B------:R-:W-:Y:S01]  /*03b0*/  IMAD.MOV.U32 R16, RZ, RZ, R24 ;  /* 0x000000ffff107224 */ /* 0x000fe200078e0018 */
[----:B------:R-:W-:-:S13]  /*03c0*/  ISETP.LT.AND P1, PT, R24, R5, PT ;  /* 0x000000051800720c */ /* 0x000fda0003f21270 */
[----:B0-----:R-:W-:Y:S05]  /*03d0*/  @!P0 BRA P1, `(.L_x_3) ;  /* 0xfffffffc00b48947 */ /* 0x001fea000083ffff */
.L_x_2:
[----:B------:R-:W-:Y:S05]  /*03e0*/  BSYNC.RECONVERGENT B0 ;  /* 0x0000000000007941 */ /* 0x000fea0003800200 */
.L_x_1:
[----:B------:R-:W-:Y:S01]  /*03f0*/  ISETP.GE.AND P0, PT, R16, R5, PT ;  /* 0x000000051000720c */ /* 0x000fe20003f06270 */
[----:B------:R-:W-:-:S12]  /*0400*/  BSSY.RECONVERGENT B0, `(.L_x_4) ;  /* 0x000008d000007945 */ /* 0x000fd80003800200 */
[----:B------:R-:W-:Y:S05]  /*0410*/  @P0 BRA `(.L_x_5) ;  /* 0x00000008002c0947 */ /* 0x000fea0003800000 */
[-C--:B------:R-:W-:Y:S01]  /*0420*/  IADD3 R12, PT, PT, R11, -R16.reuse, -R10 ;  /* 0x800000100b0c7210 */ /* 0x080fe20007ffe80a */
[----:B------:R-:W-:Y:S01]  /*0430*/  BSSY.RECONVERGENT B1, `(.L_x_6) ;  /* 0x000001e000017945 */ /* 0x000fe20003800200 */
[-C--:B------:R-:W-:Y:S02]  /*0440*/  IADD3 R11, PT, PT, R10, R16.reuse, -R11 ;  /* 0x000000100a0b7210 */ /* 0x080fe40007ffe80b */
[----:B------:R-:W-:Y:S02]  /*0450*/  LOP3.LUT P1, R21, R12, 0x3, RZ, 0xc0, !PT ;  /* 0x000000030c157812 */ /* 0x000fe4000782c0ff */
[----:B------:R-:W-:Y:S02]  /*0460*/  ISETP.GT.U32.AND P0, PT, R11, -0x4, PT ;  /* 0xfffffffc0b00780c */ /* 0x000fe40003f04070 */
[----:B------:R-:W-:-:S09]  /*0470*/  MOV R12, R16 ;  /* 0x00000010000c7202 */ /* 0x000fd20000000f00 */
[----:B------:R-:W-:Y:S05]  /*0480*/  @!P1 BRA `(.L_x_7) ;  /* 0x0000000000609947 */ /* 0x000fea0003800000 */
[----:B------:R-:W0:Y:S01]  /*0490*/  LDCU.64 UR8, c[0x0][0x390] ;  /* 0x00007200ff0877ac */ /* 0x000e220008000a00 */
[----:B------:R-:W-:Y:S01]  /*04a0*/  IMAD.WIDE.U32 R14, R16, 0x4, RZ ;  /* 0x00000004100e7825 */ /* 0x000fe200078e00ff */
[----:B------:R-:W-:-:S03]  /*04b0*/  IADD3 R11, PT, PT, -R21, RZ, RZ ;  /* 0x000000ff150b7210 */ /* 0x000fc60007ffe1ff */
[----:B------:R-:W-:-:S04]  /*04c0*/  IMAD.WIDE.U32 R12, R6, 0x4, R8 ;  /* 0x00000004060c7825 */ /* 0x000fc800078e0008 */
[----:B------:R-:W-:Y:S01]  /*04d0*/  IMAD.WIDE R14, R10, 0x4, R14 ;  /* 0x000000040a0e7825 */ /* 0x000fe200078e020e */
[----:B------:R-:W-:-:S03]  /*04e0*/  IADD3 R18, P1, PT, R12, UR6, RZ ;  /* 0x000000060c127c10 */ /* 0x000fc6000ff3e0ff */
[----:B------:R-:W-:Y:S01]  /*04f0*/  IMAD.IADD R12, R21, 0x1, R16 ;  /* 0x00000001150c7824 */ /* 0x000fe200078e0210 */
[----:B------:R-:W-:Y:S01]  /*0500*/  IADD3.X R19, PT, PT, R13, UR7, RZ, P1, !PT ;  /* 0x000000070d137c10 */ /* 0x000fe20008ffe4ff */
[----:B------:R-:W-:Y:S01]  /*0510*/  IMAD.IADD R6, R6, 0x1, R21 ;  /* 0x0000000106067824 */ /* 0x000fe200078e0215 */
[----:B0-----:R-:W-:-:S04]  /*0520*/  IADD3 R17, P2, PT, R14, UR8, RZ ;  /* 0x000000080e117c10 */ /* 0x001fc8000ff5e0ff */
[----:B------:R-:W-:-:S09]  /*0530*/  IADD3.X R16, PT, PT, R15, UR9, RZ, P2, !PT ;  /* 0x000000090f107c10 */ /* 0x000fd200097fe4ff */
.L_x_8:
[----:B0-----:R-:W-:Y:S02]  /*0540*/  IMAD.MOV.U32 R14, RZ, RZ, R17 ;  /* 0x000000ffff0e7224 */ /* 0x001fe400078e0011 */
[----:B------:R-:W-:-:S05]  /*0550*/  IMAD.MOV.U32 R15, RZ, RZ, R16 ;  /* 0x000000ffff0f7224 */ /* 0x000fca00078e0010 */
[----:B------:R0:W2:Y:S01]  /*0560*/  LDG.E R13, desc[UR4][R14.64] ;  /* 0x000000040e0d7981 */ /* 0x0000a2000c1e1900 */
[----:B------:R-:W-:Y:S01]  /*0570*/  VIADD R11, R11, 0x1 ;  /* 0x000000010b0b7836 */ /* 0x000fe20000000000 */
[----:B------:R-:W-:-:S04]  /*0580*/  IADD3 R17, P3, PT, R17, 0x4, RZ ;  /* 0x0000000411117810 */ /* 0x000fc80007f7e0ff */
[----:B------:R-:W-:Y:S01]  /*0590*/  ISETP.NE.AND P1, PT, R11, RZ, PT ;  /* 0x000000ff0b00720c */ /* 0x000fe20003f25270 */
[----:B------:R-:W-:Y:S01]  /*05a0*/  IMAD.X R16, RZ, RZ, R16, P3 ;  /* 0x000000ffff107224 */ /* 0x000fe200018e0610 */
[----:B0-----:R-:W-:Y:S01]  /*05b0*/  MOV R14, R18 ;  /* 0x00000012000e7202 */ /* 0x001fe20000000f00 */
[----:B------:R-:W-:Y:S01]  /*05c0*/  IMAD.MOV.U32 R15, RZ, RZ, R19 ;  /* 0x000000ffff0f7224 */ /* 0x000fe200078e0013 */
[----:B------:R-:W-:-:S04]  /*05d0*/  IADD3 R18, P2, PT, R18, 0x4, RZ ;  /* 0x0000000412127810 */ /* 0x000fc80007f5e0ff */
[----:B------:R-:W-:Y:S01]  /*05e0*/  IADD3.X R19, PT, PT, RZ, R19, RZ, P2, !PT ;  /* 0x00000013ff137210 */ /* 0x000fe200017fe4ff */
[----:B--2---:R0:W-:Y:S04]  /*05f0*/  STG.E desc[UR4][R14.64], R13 ;  /* 0x0000000d0e007986 */ /* 0x0041e8000c101904 */
[----:B------:R-:W-:Y:S05]  /*0600*/  @P1 BRA `(.L_x_8) ;  /* 0xfffffffc00cc1947 */ /* 0x000fea000383ffff */
.L_x_7:
[----:B------:R-:W-:Y:S05]  /*0610*/  BSYNC.RECONVERGENT B1 ;  /* 0x0000000000017941 */ /* 0x000fea0003800200 */
.L_x_6:
[----:B------:R-:W-:Y:S05]  /*0620*/  @P0 BRA `(.L_x_5) ;  /* 0x0000000400a80947 */ /* 0x000fea0003800000 */
[----:B0-----:R-:W0:Y:S01]  /*0630*/  LDC.64 R14, c[0x0][0x390] ;  /* 0x0000e400ff0e7b82 */ /* 0x001e220000000a00 */
[----:B------:R-:W-:Y:S01]  /*0640*/  IMAD.IADD R11, R5, 0x1, -R12 ;  /* 0x00000001050b7824 */ /* 0x000fe200078e0a0c */
[----:B------:R-:W-:Y:S01]  /*0650*/  BSSY.RECONVERGENT B1, `(.L_x_9) ;  /* 0x000003c000017945 */ /* 0x000fe20003800200 */
[----:B------:R-:W-:-:S03]  /*0660*/  IMAD.WIDE.U32 R8, R6, 0x4, R8 ;  /* 0x0000000406087825 */ /* 0x000fc600078e0008 */
[----:B------:R-:W-:Y:S02]  /*0670*/  ISETP.GT.AND P1, PT, R11, 0xc, PT ;  /* 0x0000000c0b00780c */ /* 0x000fe40003f24270 */
[----:B------:R-:W-:-:S04]  /*0680*/  IADD3 R8, P3, PT, R8, UR6, RZ ;  /* 0x0000000608087c10 */ /* 0x000fc8000ff7e0ff */
[----:B------:R-:W-:-:S04]  /*0690*/  IADD3 R8, P2, PT, R8, 0x8, RZ ;  /* 0x0000000808087810 */ /* 0x000fc80007f5e0ff */
[----:B------:R-:W-:Y:S01]  /*06a0*/  IADD3.X R9, PT, PT, RZ, UR7, R9, P2, P3 ;  /* 0x00000007ff097c10 */ /* 0x000fe200097e6409 */
[----:B0-----:R-:W-:-:S03]  /*06b0*/  IMAD.WIDE R14, R10, 0x4, R14 ;  /* 0x000000040a0e7825 */ /* 0x001fc600078e020e */
[----:B------:R-:W-:-:S04]  /*06c0*/  IADD3 R10, P0, PT, R14, 0x8, RZ ;  /* 0x000000080e0a7810 */ /* 0x000fc80007f1e0ff */
[----:B------:R-:W-:Y:S02]  /*06d0*/  IADD3.X R11, PT, PT, RZ, R15, RZ, P0, !PT ;  /* 0x0000000fff0b7210 */ /* 0x000fe400007fe4ff */
[----:B------:R-:W-:Y:S01]  /*06e0*/  PLOP3.LUT P0, PT, PT, PT, PT, 0x80, 0x8 ;  /* 0x000000000008781c */ /* 0x000fe20003f0f070 */
[----:B------:R-:W-:-:S12]  /*06f0*/  @!P1 BRA `(.L_x_10) ;  /* 0x0000000000c49947 */ /* 0x000fd80003800000 */
[----:B------:R-:W-:Y:S01]  /*0700*/  PLOP3.LUT P0, PT, PT, PT, PT, 0x8, 0x80 ;  /* 0x000000000080781c */ /* 0x000fe20003f0e170 */
[----:B------:R-:W-:-:S12]  /*0710*/  VIADD R13, R5, 0xfffffff4 ;  /* 0xfffffff4050d7836 */ /* 0x000fd80000000000 */
.L_x_11:
[----:B------:R-:W-:-:S05]  /*0720*/  IMAD.WIDE R16, R12, 0x4, R10 ;  /* 0x000000040c107825 */ /* 0x000fca00078e020a */
[----:B------:R-:W2:Y:S04]  /*0730*/  LDG.E R19, desc[UR4][R16.64+-0x8] ;  /* 0xfffff80410137981 */ /* 0x000ea8000c1e1900 */
[----:B--2---:R0:W-:Y:S04]  /*0740*/  STG.E desc[UR4][R8.64+-0x8], R19 ;  /* 0xfffff81308007986 */ /* 0x0041e8000c101904 */
[----:B------:R-:W2:Y:S04]  /*0750*/  LDG.E R21, desc[UR4][R16.64+-0x4] ;  /* 0xfffffc0410157981 */ /* 0x000ea8000c1e1900 */
[----:B--2---:R1:W-:Y:S04]  /*0760*/  STG.E desc[UR4][R8.64+-0x4], R21 ;  /* 0xfffffc1508007986 */ /* 0x0043e8000c101904 */
[----:B------:R-:W2:Y:S01]  /*0770*/  LDG.E R23, desc[UR4][R16.64] ;  /* 0x0000000410177981 */ /* 0x000ea2000c1e1900 */
[----:B------:R-:W-:-:S03]  /*0780*/  VIADD R15, R12, 0x4 ;  /* 0x000000040c0f7836 */ /* 0x000fc60000000000 */
[----:B--2---:R2:W-:Y:S04]  /*0790*/  STG.E desc[UR4][R8.64], R23 ;  /* 0x0000001708007986 */ /* 0x0045e8000c101904 */
[----:B------:R-:W3:Y:S01]  /*07a0*/  LDG.E R25, desc[UR4][R16.64+0x4] ;  /* 0x0000040410197981 */ /* 0x000ee2000c1e1900 */
[----:B------:R-:W-:-:S03]  /*07b0*/  IMAD.WIDE R14, R15, 0x4, R10 ;  /* 0x000000040f0e7825 */ /* 0x000fc600078e020a */
[----:B---3--:R3:W-:Y:S04]  /*07c0*/  STG.E desc[UR4][R8.64+0x4], R25 ;  /* 0x0000041908007986 */ /* 0x0087e8000c101904 */
[----:B------:R-:W4:Y:S04]  /*07d0*/  LDG.E R27, desc[UR4][R14.64+-0x8] ;  /* 0xfffff8040e1b7981 */ /* 0x000f28000c1e1900 */
[----:B----4-:R4:W-:Y:S04]  /*07e0*/  STG.E desc[UR4][R8.64+0x8], R27 ;  /* 0x0000081b08007986 */ /* 0x0109e8000c101904 */
[----:B0-----:R-:W5:Y:S04]  /*07f0*/  LDG.E R19, desc[UR4][R14.64+-0x4] ;  /* 0xfffffc040e137981 */ /* 0x001f68000c1e1900 */
[----:B-----5:R0:W-:Y:S04]  /*0800*/  STG.E desc[UR4][R8.64+0xc], R19 ;  /* 0x00000c1308007986 */ /* 0x0201e8000c101904 */
[----:B-1----:R-:W5:Y:S01]  /*0810*/  LDG.E R21, desc[UR4][R14.64] ;  /* 0x000000040e157981 */ /* 0x002f62000c1e1900 */
[----:B------:R-:W-:-:S03]  /*0820*/  IADD3 R17, PT, PT, R12, 0x8, RZ ;  /* 0x000000080c117810 */ /* 0x000fc60007ffe0ff */
[----:B-----5:R1:W-:Y:S04]  /*0830*/  STG.E desc[UR4][R8.64+0x10], R21 ;  /* 0x0000101508007986 */ /* 0x0203e8000c101904 */
[----:B--2---:R-:W2:Y:S01]  /*0840*/  LDG.E R23, desc[UR4][R14.64+0x4] ;  /* 0x000004040e177981 */ /* 0x004ea2000c1e1900 */
[----:B------:R-:W-:-:S03]  /*0850*/  IMAD.WIDE R16, R17, 0x4, R10 ;  /* 0x0000000411107825 */ /* 0x000fc600078e020a */
[----:B--2---:R2:W-:Y:S04]  /*0860*/  STG.E desc[UR4][R8.64+0x14], R23 ;  /* 0x0000141708007986 */ /* 0x0045e8000c101904 */
[----:B---3--:R-:W3:Y:S04]  /*0870*/  LDG.E R25, desc[UR4][R16.64+-0x8] ;  /* 0xfffff80410197981 */ /* 0x008ee8000c1e1900 */
[----:B---3--:R3:W-:Y:S04]  /*0880*/  STG.E desc[UR4][R8.64+0x18], R25 ;  /* 0x0000181908007986 */ /* 0x0087e8000c101904 */
[----:B----4-:R-:W4:Y:S04]  /*0890*/  LDG.E R27, desc[UR4][R16.64+-0x4] ;  /* 0xfffffc04101b7981 */ /* 0x010f28000c1e1900 */
[----:B----4-:R4:W-:Y:S04]  /*08a0*/  STG.E desc[UR4][R8.64+0x1c], R27 ;  /* 0x00001c1b08007986 */ /* 0x0109e8000c101904 */
[----:B0-----:R-:W5:Y:S01]  /*08b0*/  LDG.E R19, desc[UR4][R16.64] ;  /* 0x0000000410137981 */ /* 0x001f62000c1e1900 */
[----:B------:R-:W-:-:S03]  /*08c0*/  VIADD R15, R12, 0xc ;  /* 0x0000000c0c0f7836 */ /* 0x000fc60000000000 */
[----:B-----5:R0:W-:Y:S04]  /*08d0*/  STG.E desc[UR4][R8.64+0x20], R19 ;  /* 0x0000201308007986 */ /* 0x0201e8000c101904 */
[----:B-1----:R-:W5:Y:S01]  /*08e0*/  LDG.E R21, desc[UR4][R16.64+0x4] ;  /* 0x0000040410157981 */ /* 0x002f62000c1e1900 */
[----:B------:R-:W-:-:S03]  /*08f0*/  IMAD.WIDE R14, R15, 0x4, R10 ;  /* 0x000000040f0e7825 */ /* 0x000fc600078e020a */
[----:B-----5:R-:W-:Y:S04]  /*0900*/  STG.E desc[UR4][R8.64+0x24], R21 ;  /* 0x0000241508007986 */ /* 0x020fe8000c101904 */
[----:B--2---:R-:W2:Y:S04]  /*0910*/  LDG.E R23, desc[UR4][R14.64+-0x8] ;  /* 0xfffff8040e177981 */ /* 0x004ea8000c1e1900 */
[----:B--2---:R-:W-:Y:S04]  /*0920*/  STG.E desc[UR4][R8.64+0x28], R23 ;  /* 0x0000281708007986 */ /* 0x004fe8000c101904 */
[----:B---3--:R-:W2:Y:S04]  /*0930*/  LDG.E R25, desc[UR4][R14.64+-0x4] ;  /* 0xfffffc040e197981 */ /* 0x008ea8000c1e1900 */
[----:B--2---:R-:W-:Y:S04]  /*0940*/  STG.E desc[UR4][R8.64+0x2c], R25 ;  /* 0x00002c1908007986 */ /* 0x004fe8000c101904 */
[----:B----4-:R-:W2:Y:S01]  /*0950*/  LDG.E R27, desc[UR4][R14.64] ;  /* 0x000000040e1b7981 */ /* 0x010ea2000c1e1900 */
[----:B------:R-:W-:-:S05]  /*0960*/  VIADD R12, R12, 0x10 ;  /* 0x000000100c0c7836 */ /* 0x000fca0000000000 */
[----:B------:R-:W-:Y:S01]  /*0970*/  ISETP.GE.AND P1, PT, R12, R13, PT ;  /* 0x0000000d0c00720c */ /* 0x000fe20003f26270 */
[----:B--2---:R-:W-:Y:S04]  /*0980*/  STG.E desc[UR4][R8.64+0x30], R27 ;  /* 0x0000301b08007986 */ /* 0x004fe8000c101904 */
[----:B0-----:R-:W2:Y:S01]  /*0990*/  LDG.E R19, desc[UR4][R14.64+0x4] ;  /* 0x000004040e137981 */ /* 0x001ea2000c1e1900 */
[----:B------:R-:W-:Y:S01]  /*09a0*/  IADD3 R16, P2, PT, R8, 0x40, RZ ;  /* 0x0000004008107810 */ /* 0x000fe20007f5e0ff */
[----:B------:R-:W-:-:S03]  /*09b0*/  VIADD R6, R6, 0x10 ;  /* 0x0000001006067836 */ /* 0x000fc60000000000 */
[----:B------:R-:W-:Y:S01]  /*09c0*/  IADD3.X R17, PT, PT, RZ, R9, RZ, P2, !PT ;  /* 0x00000009ff117210 */ /* 0x000fe200017fe4ff */
[----:B--2---:R0:W-:Y:S02]  /*09d0*/  STG.E desc[UR4][R8.64+0x34], R19 ;  /* 0x0000341308007986 */ /* 0x0041e4000c101904 */
[----:B0-----:R-:W-:Y:S01]  /*09e0*/  IMAD.MOV.U32 R8, RZ, RZ, R16 ;  /* 0x000000ffff087224 */ /* 0x001fe200078e0010 */
[----:B------:R-:W-:Y:S01]  /*09f0*/  MOV R9, R17 ;  /* 0x0000001100097202 */ /* 0x000fe20000000f00 */
[----:B------:R-:W-:Y:S06]  /*0a00*/  @!P1 BRA `(.L_x_11) ;  /* 0xfffffffc00449947 */ /* 0x000fec000383ffff */
.L_x_10:
[----:B------:R-:W-:Y:S05]  /*0a10*/  BSYNC.RECONVERGENT B1 ;  /* 0x0000000000017941 */ /* 0x000fea0003800200 */
.L_x_9:
[----:B------:R-:W-:Y:S01]  /*0a20*/  IMAD.IADD R13, R5, 0x1, -R12 ;  /* 0x00000001050d7824 */ /* 0x000fe200078e0a0c */
[----:B------:R-:W-:Y:S04]  /*0a30*/  BSSY.RECONVERGENT B1, `(.L_x_12) ;  /* 0x000001d000017945 */ /* 0x000fe80003800200 */
[----:B------:R-:W-:-:S13]  /*0a40*/  ISETP.GT.AND P1, PT, R13, 0x4, PT ;  /* 0x000000040d00780c */ /* 0x000fda0003f24270 */
[----:B------:R-:W-:Y:S05]  /*0a50*/  @!P1 BRA `(.L_x_13) ;  /* 0x0000000000689947 */ /* 0x000fea0003800000 */
        /* <DEDUP_REMOVED lines=10> */
[----:B---3--:R-:W-:Y:S04]  /*0b00*/  STG.E desc[UR4][R8.64+0x4], R23 ;  /* 0x0000041708007986 */ /* 0x008fe8000c101904 */
[----:B------:R-:W3:Y:S04]  /*0b10*/  LDG.E R25, desc[UR4][R16.64+-0x8] ;  /* 0xfffff80410197981 */ /* 0x000ee8000c1e1900 */
[----:B---3--:R-:W-:Y:S04]  /*0b20*/  STG.E desc[UR4][R8.64+0x8], R25 ;  /* 0x0000081908007986 */ /* 0x008fe8000c101904 */
[----:B0-----:R-:W3:Y:S04]  /*0b30*/  LDG.E R13, desc[UR4][R16.64+-0x4] ;  /* 0xfffffc04100d7981 */ /* 0x001ee8000c1e1900 */
[----:B---3--:R-:W-:Y:S04]  /*0b40*/  STG.E desc[UR4][R8.64+0xc], R13 ;  /* 0x00000c0d08007986 */ /* 0x008fe8000c101904 */
[----:B-1----:R-:W3:Y:S01]  /*0b50*/  LDG.E R19, desc[UR4][R16.64] ;  /* 0x0000000410137981 */ /* 0x002ee2000c1e1900 */
[----:B------:R-:W-:-:S03]  /*0b60*/  IADD3 R14, P1, PT, R8, 0x20, RZ ;  /* 0x00000020080e7810 */ /* 0x000fc60007f3e0ff */
[----:B---3--:R-:W-:Y:S04]  /*0b70*/  STG.E desc[UR4][R8.64+0x10], R19 ;  /* 0x0000101308007986 */ /* 0x008fe8000c101904 */
[----:B--2---:R-:W2:Y:S01]  /*0b80*/  LDG.E R21, desc[UR4][R16.64+0x4] ;  /* 0x0000040410157981 */ /* 0x004ea2000c1e1900 */
[----:B------:R-:W-:Y:S01]  /*0b90*/  IADD3.X R15, PT, PT, RZ, R9, RZ, P1, !PT ;  /* 0x00000009ff0f7210 */ /* 0x000fe20000ffe4ff */
[----:B------:R-:W-:Y:S01]  /*0ba0*/  VIADD R6, R6, 0x8 ;  /* 0x0000000806067836 */ /* 0x000fe20000000000 */
[----:B------:R-:W-:Y:S01]  /*0bb0*/  PLOP3.LUT P0, PT, PT, PT, PT, 0x8, 0x80 ;  /* 0x000000000080781c */ /* 0x000fe20003f0e170 */
[----:B------:R-:W-:Y:S01]  /*0bc0*/  VIADD R12, R12, 0x8 ;  /* 0x000000080c0c7836 */ /* 0x000fe20000000000 */
[----:B--2---:R0:W-:Y:S02]  /*0bd0*/  STG.E desc[UR4][R8.64+0x14], R21 ;  /* 0x0000141508007986 */ /* 0x0041e4000c101904 */
[----:B0-----:R-:W-:Y:S01]  /*0be0*/  MOV R8, R14 ;  /* 0x0000000e00087202 */ /* 0x001fe20000000f00 */
[----:B------:R-:W-:-:S08]  /*0bf0*/  IMAD.MOV.U32 R9, RZ, RZ, R15 ;  /* 0x000000ffff097224 */ /* 0x000fd000078e000f */
.L_x_13:
[----:B------:R-:W-:Y:S05]  /*0c00*/  BSYNC.RECONVERGENT B1 ;  /* 0x0000000000017941 */ /* 0x000fea0003800200 */
.L_x_12:
[----:B------:R-:W-:-:S13]  /*0c10*/  ISETP.LT.OR P0, PT, R12, R5, P0 ;  /* 0x000000050c00720c */ /* 0x000fda0000701670 */
[----:B------:R-:W-:Y:S05]  /*0c20*/  @!P0 BRA `(.L_x_5) ;  /* 0x0000000000288947 */ /* 0x000fea0003800000 */
[----:B------:R-:W-:-:S05]  /*0c30*/  IMAD.WIDE R10, R12, 0x4, R10 ;  /* 0x000000040c0a7825 */ /* 0x000fca00078e020a */
[----:B------:R-:W2:Y:S04]  /*0c40*/  LDG.E R5, desc[UR4][R10.64+-0x8] ;  /* 0xfffff8040a057981 */ /* 0x000ea8000c1e1900 */
[----:B--2---:R1:W-:Y:S04]  /*0c50*/  STG.E desc[UR4][R8.64+-0x8], R5 ;  /* 0xfffff80508007986 */ /* 0x0043e8000c101904 */
[----:B------:R-:W2:Y:S04]  /*0c60*/  LDG.E R13, desc[UR4][R10.64+-0x4] ;  /* 0xfffffc040a0d7981 */ /* 0x000ea8000c1e1900 */
[----:B--2---:R1:W-:Y:S04]  /*0c70*/  STG.E desc[UR4][R8.64+-0x4], R13 ;  /* 0xfffffc0d08007986 */ /* 0x0043e8000c101904 */
[----:B------:R-:W2:Y:S04]  /*0c80*/  LDG.E R15, desc[UR4][R10.64] ;  /* 0x000000040a0f7981 */ /* 0x000ea8000c1e1900 */
[----:B--2---:R1:W-:Y:S04]  /*0c90*/  STG.E desc[UR4][R8.64], R15 ;  /* 0x0000000f08007986 */ /* 0x0043e8000c101904 */
[----:B------:R-:W2:Y:S01]  /*0ca0*/  LDG.E R17, desc[UR4][R10.64+0x4] ;  /* 0x000004040a117981 */ /* 0x000ea2000c1e1900 */
[----:B------:R-:W-:-:S03]  /*0cb0*/  VIADD R6, R6, 0x4 ;  /* 0x0000000406067836 */ /* 0x000fc60000000000 */
[----:B--2---:R1:W-:Y:S04]  /*0cc0*/  STG.E desc[UR4][R8.64+0x4], R17 ;  /* 0x0000041108007986 */ /* 0x0043e8000c101904 */
.L_x_5:
[----:B------:R-:W-:Y:S05]  /*0cd0*/  BSYNC.RECONVERGENT B0 ;  /* 0x0000000000007941 */ /* 0x000fea0003800200 */
.L_x_4:
[----:B------:R-:W-:-:S13]  /*0ce0*/  ISETP.GE.AND P0, PT, R7, R0, PT ;  /* 0x000000000700720c */ /* 0x000fda0003f06270 */
[----:B------:R-:W-:Y:S05]  /*0cf0*/  @P0 EXIT ;  /* 0x000000000000094d */ /* 0x000fea0003800000 */
[----:B-1----:R-:W-:Y:S01]  /*0d00*/  IADD3 R5, PT, PT, R0, -R7, RZ ;  /* 0x8000000700057210 */ /* 0x002fe20007ffe0ff */
[----:B------:R-:W-:Y:S01]  /*0d10*/  BSSY.RECONVERGENT B0, `(.L_x_14) ;  /* 0x0000016000007945 */ /* 0x000fe20003800200 */
[----:B------:R-:W-:Y:S02]  /*0d20*/  IMAD.MOV.U32 R10, RZ, RZ, R6 ;  /* 0x000000ffff0a7224 */ /* 0x000fe400078e0006 */
[----:B0-----:R-:W-:Y:S01]  /*0d30*/  LOP3.LUT P0, R14, R5, 0x3, RZ, 0xc0, !PT ;  /* 0x00000003050e7812 */ /* 0x001fe2000780c0ff */
[----:B------:R-:W-:-:S12]  /*0d40*/  IMAD.MOV.U32 R5, RZ, RZ, R7 ;  /* 0x000000ffff057224 */ /* 0x000fd800078e0007 */
[----:B------:R-:W-:Y:S05]  /*0d50*/  @!P0 BRA `(.L_x_15) ;  /* 0x0000000000448947 */ /* 0x000fea0003800000 */
[----:B------:R-:W0:Y:S01]  /*0d60*/  LDC.64 R8, c[0x0][0x3b0] ;  /* 0x0000ec00ff087b82 */ /* 0x000e220000000a00 */
[----:B------:R-:W-:Y:S01]  /*0d70*/  BSSY.RECONVERGENT B1, `(.L_x_16) ;  /* 0x000000e000017945 */ /* 0x000fe20003800200 */
[----:B------:R-:W-:Y:S01]  /*0d80*/  IADD3 R14, PT, PT, -R14, RZ, RZ ;  /* 0x000000ff0e0e7210 */ /* 0x000fe20007ffe1ff */
[----:B------:R-:W-:Y:S02]  /*0d90*/  IMAD.MOV.U32 R15, RZ, RZ, R6 ;  /* 0x000000ffff0f7224 */ /* 0x000fe400078e0006 */
[----:B------:R-:W-:Y:S02]  /*0da0*/  IMAD.MOV.U32 R5, RZ, RZ, R7 ;  /* 0x000000ffff057224 */ /* 0x000fe400078e0007 */
[----:B0-----:R-:W-:-:S07]  /*0db0*/  IMAD.WIDE R12, R4, 0x4, R8 ;  /* 0x00000004040c7825 */ /* 0x001fce00078e0208 */
.L_x_17:
[----:B0-----:R-:W-:-:S06]  /*0dc0*/  IMAD.WIDE R8, R5, 0x4, R12 ;  /* 0x0000000405087825 */ /* 0x001fcc00078e020c */
[----:B------:R-:W2:Y:S01]  /*0dd0*/  LDG.E R9, desc[UR4][R8.64] ;  /* 0x0000000408097981 */ /* 0x000ea2000c1e1900 */
[----:B------:R-:W-:Y:S01]  /*0de0*/  IMAD.WIDE.U32 R10, R15, 0x4, R2 ;  /* 0x000000040f0a7825 */ /* 0x000fe200078e0002 */
[----:B------:R-:W-:-:S03]  /*0df0*/  IADD3 R14, PT, PT, R14, 0x1, RZ ;  /* 0x000000010e0e7810 */ /* 0x000fc60007ffe0ff */
[----:B------:R-:W-:Y:S01]  /*0e00*/  VIADD R15, R15, 0x1 ;  /* 0x000000010f0f7836 */ /* 0x000fe20000000000 */
[----:B------:R-:W-:Y:S01]  /*0e10*/  ISETP.NE.AND P0, PT, R14, RZ, PT ;  /* 0x000000ff0e00720c */ /* 0x000fe20003f05270 */
[----:B------:R-:W-:Y:S01]  /*0e20*/  VIADD R5, R5, 0x1 ;  /* 0x0000000105057836 */ /* 0x000fe20000000000 */
[----:B--2---:R0:W-:Y:S11]  /*0e30*/  STG.E desc[UR4][R10.64], R9 ;  /* 0x000000090a007986 */ /* 0x0041f6000c101904 */
[----:B------:R-:W-:Y:S05]  /*0e40*/  @P0 BRA `(.L_x_17) ;  /* 0xfffffffc00dc0947 */ /* 0x000fea000383ffff */
[----:B------:R-:W-:Y:S05]  /*0e50*/  BSYNC.RECONVERGENT B1 ;  /* 0x0000000000017941 */ /* 0x000fea0003800200 */
.L_x_16:
[----:B0-----:R-:W-:-:S07]  /*0e60*/  MOV R10, R15 ;  /* 0x0000000f000a7202 */ /* 0x001fce0000000f00 */
.L_x_15:
[----:B------:R-:W-:Y:S05]  /*0e70*/  BSYNC.RECONVERGENT B0 ;  /* 0x0000000000007941 */ /* 0x000fea0003800200 */
.L_x_14:
[----:B------:R-:W-:-:S05]  /*0e80*/  IMAD.IADD R8, R7, 0x1, -R0 ;  /* 0x0000000107087824 */ /* 0x000fca00078e0a00 */
[----:B------:R-:W-:-:S13]  /*0e90*/  ISETP.GT.U32.AND P0, PT, R8, -0x4, PT ;  /* 0xfffffffc0800780c */ /* 0x000fda0003f04070 */
[----:B------:R-:W-:Y:S05]  /*0ea0*/  @P0 EXIT ;  /* 0x000000000000094d */ /* 0x000fea0003800000 */
[----:B------:R-:W0:Y:S01]  /*0eb0*/  LDC.64 R8, c[0x0][0x3b0] ;  /* 0x0000ec00ff087b82 */ /* 0x000e220000000a00 */
[----:B------:R-:W-:Y:S01]  /*0ec0*/  IADD3 R7, PT, PT, -R6, R10, R7 ;  /* 0x0000000a06077210 */ /* 0x000fe20007ffe107 */
[----:B------:R-:W-:-:S03]  /*0ed0*/  VIADD R17, R10, 0x1 ;  /* 0x000000010a117836 */ /* 0x000fc60000000000 */
[----:B------:R-:W-:Y:S01]  /*0ee0*/  IADD3 R0, PT, PT, -R0, R7, RZ ;  /* 0x0000000700007210 */ /* 0x000fe20007ffe1ff */
[----:B0-----:R-:W-:-:S03]  /*0ef0*/  IMAD.WIDE R8, R4, 0x4, R8 ;  /* 0x0000000404087825 */ /* 0x001fc600078e0208 */
[----:B------:R-:W-:-:S05]  /*0f00*/  IADD3 R8, P0, PT, R8, 0x8, RZ ;  /* 0x0000000808087810 */ /* 0x000fca0007f1e0ff */
[----:B------:R-:W-:-:S08]  /*0f10*/  IMAD.X R9, RZ, RZ, R9, P0 ;  /* 0x000000ffff097224 */ /* 0x000fd000000e0609 */
.L_x_18:
[----:B------:R-:W-:-:S05]  /*0f20*/  IMAD.WIDE R6, R5, 0x4, R8 ;  /* 0x0000000405067825 */ /* 0x000fca00078e0208 */
[----:B------:R-:W2:Y:S01]  /*0f30*/  LDG.E R19, desc[UR4][R6.64+-0x8] ;  /* 0xfffff80406137981 */ /* 0x000ea2000c1e1900 */
[----:B-1----:R-:W-:-:S04]  /*0f40*/  VIADD R11, R17, 0xffffffff ;  /* 0xffffffff110b7836 */ /* 0x002fc80000000000 */
[----:B------:R-:W-:-:S05]  /*0f50*/  IMAD.WIDE.U32 R10, R11, 0x4, R2 ;  /* 0x000000040b0a7825 */ /* 0x000fca00078e0002 */
[----:B--2---:R0:W-:Y:S04]  /*0f60*/  STG.E desc[UR4][R10.64], R19 ;  /* 0x000000130a007986 */ /* 0x0041e8000c101904 */
[----:B------:R-:W2:Y:S01]  /*0f70*/  LDG.E R23, desc[UR4][R6.64+-0x4] ;  /* 0xfffffc0406177981 */ /* 0x000ea2000c1e1900 */
[C---:B------:R-:W-:Y:S01]  /*0f80*/  IMAD.WIDE.U32 R12, R17.reuse, 0x4, R2 ;  /* 0x00000004110c7825 */ /* 0x040fe200078e0002 */
[----:B------:R-:W-:-:S04]  /*0f90*/  IADD3 R15, PT, PT, R17, 0x1, RZ ;  /* 0x00000001110f7810 */ /* 0x000fc80007ffe0ff */
[----:B--2---:R1:W-:Y:S04]  /*0fa0*/  STG.E desc[UR4][R12.64], R23 ;  /* 0x000000170c007986 */ /* 0x0043e8000c101904 */
[----:B------:R-:W2:Y:S01]  /*0fb0*/  LDG.E R25, desc[UR4][R6.64] ;  /* 0x0000000406197981 */ /* 0x000ea2000c1e1900 */
[----:B------:R-:W-:-:S04]  /*0fc0*/  IMAD.WIDE.U32 R14, R15, 0x4, R2 ;  /* 0x000000040f0e7825 */ /* 0x000fc800078e0002 */
[----:B------:R-:W-:Y:S02]  /*0fd0*/  VIADD R0, R0, 0x4 ;  /* 0x0000000400007836 */ /* 0x000fe40000000000 */
[----:B------:R-:W-:-:S03]  /*0fe0*/  VIADD R21, R17, 0x2 ;  /* 0x0000000211157836 */ /* 0x000fc60000000000 */
[----:B------:R-:W-:Y:S01]  /*0ff0*/  ISETP.NE.AND P0, PT, R0, RZ, PT ;  /* 0x000000ff0000720c */ /* 0x000fe20003f05270 */
[----:B--2---:R1:W-:Y:S04]  /*1000*/  STG.E desc[UR4][R14.64], R25 ;  /* 0x000000190e007986 */ /* 0x0043e8000c101904 */
[----:B------:R-:W2:Y:S01]  /*1010*/  LDG.E R27, desc[UR4][R6.64+0x4] ;  /* 0x00000404061b7981 */ /* 0x000ea2000c1e1900 */
[----:B0-----:R-:W-:-:S05]  /*1020*/  IMAD.WIDE.U32 R10, R21, 0x4, R2 ;  /* 0x00000004150a7825 */ /* 0x001fca00078e0002 */
[----:B--2---:R1:W-:Y:S02]  /*1030*/  STG.E desc[UR4][R10.64], R27 ;  /* 0x0000001b0a007986 */ /* 0x0043e4000c101904 */
[----:B------:R-:W-:Y:S05]  /*1040*/  @!P0 EXIT ;  /* 0x000000000000894d */ /* 0x000fea0003800000 */
[----:B------:R-:W-:Y:S01]  /*1050*/  IADD3 R5, PT, PT, R5, 0x4, RZ ;  /* 0x0000000405057810 */ /* 0x000fe20007ffe0ff */
[----:B------:R-:W-:Y:S01]  /*1060*/  VIADD R17, R17, 0x4 ;  /* 0x0000000411117836 */ /* 0x000fe20000000000 */
[----:B------:R-:W-:Y:S06]  /*1070*/  BRA `(.L_x_18) ;  /* 0xfffffffc00a87947 */ /* 0x000fec000383ffff */
.L_x_0:
[----:B------:R-:W-:-:S13]  /*1080*/  ISETP.GE.AND P0, PT, R5, 0x1, PT ;  /* 0x000000010500780c */ /* 0x000fda0003f06270 */
[----:B------:R-:W-:Y:S05]  /*1090*/  @!P0 EXIT ;  /* 0x000000000000894d */ /* 0x000fea0003800000 */
[----:B------:R-:W-:Y:S01]  /*10a0*/  IMAD.IADD R11, R10, 0x1, -R11 ;  /* 0x000000010a0b7824 */ /* 0x000fe200078e0a0b */
[----:B------:R-:W-:Y:S01]  /*10b0*/  BSSY.RECONVERGENT B1, `(.L_x_19) ;  /* 0x000007a000017945 */ /* 0x000fe20003800200 */
[----:B------:R-:W-:Y:S01]  /*10c0*/  HFMA2 R6, -RZ, RZ, 0, 0 ;  /* 0x00000000ff067431 */ /* 0x000fe200000001ff */
[----:B------:R-:W-:Y:S02]  /*10d0*/  LOP3.LUT R0, R5, 0x3, RZ, 0xc0, !PT ;  /* 0x0000000305007812 */ /* 0x000fe400078ec0ff */
[----:B------:R-:W-:-:S13]  /*10e0*/  ISETP.GT.U32.AND P0, PT, R11, -0x4, PT ;  /* 0xfffffffc0b00780c */ /* 0x000fda0003f04070 */
[----:B------:R-:W-:Y:S05]  /*10f0*/  @P0 BRA `(.L_x_20) ;  /* 0x0000000400d40947 */ /* 0x000fea0003800000 */
[----:B------:R-:W0:Y:S01]  /*1100*/  LDC.64 R12, c[0x0][0x390] ;  /* 0x0000e400ff0c7b82 */ /* 0x000e220000000a00 */
[----:B------:R-:W-:Y:S01]  /*1110*/  LOP3.LUT R6, R5, 0x7ffffffc, RZ, 0xc0, !PT ;  /* 0x7ffffffc05067812 */ /* 0x000fe200078ec0ff */
[----:B------:R-:W-:Y:S04]  /*1120*/  BSSY.RELIABLE B0, `(.L_x_21) ;  /* 0x000005f000007945 */ /* 0x000fe80003800100 */
[----:B------:R-:W-:Y:S02]  /*1130*/  IMAD.MOV R7, RZ, RZ, -R6 ;  /* 0x000000ffff077224 */ /* 0x000fe400078e0a06 */
[----:B------:R-:W1:Y:S03]  /*1140*/  LDC.64 R2, c[0x0][0x3a0] ;  /* 0x0000e800ff027b82 */ /* 0x000e660000000a00 */
[----:B------:R-:W-:Y:S01]  /*1150*/  ISETP.GE.AND P0, PT, R7, RZ, PT ;  /* 0x000000ff0700720c */ /* 0x000fe20003f06270 */
[----:B0-----:R-:W-:-:S04]  /*1160*/  IMAD.WIDE R12, R10, 0x4, R12 ;  /* 0x000000040a0c7825 */ /* 0x001fc800078e020c */
[----:B-1---5:R-:W-:Y:S01]  /*1170*/  IMAD.WIDE R4, R8, 0x4, R2 ;  /* 0x0000000408047825 */ /* 0x022fe200078e0202 */
[----:B------:R-:W-:Y:S02]  /*1180*/  IADD3 R2, P2, PT, R12, 0x8, RZ ;  /* 0x000000080c027810 */ /* 0x000fe40007f5e0ff */
[----:B------:R-:W-:-:S03]  /*1190*/  IADD3 R4, P1, PT, R4, 0x8, RZ ;  /* 0x0000000804047810 */ /* 0x000fc60007f3e0ff */
[----:B------:R-:W-:Y:S01]  /*11a0*/  IMAD.X R3, RZ, RZ, R13, P2 ;  /* 0x000000ffff037224 */ /* 0x000fe200010e060d */
[----:B------:R-:W-:Y:S01]  /*11b0*/  IADD3.X R5, PT, PT, RZ, R5, RZ, P1, !PT ;  /* 0x00000005ff057210 */ /* 0x000fe20000ffe4ff */
[----:B------:R-:W-:Y:S08]  /*11c0*/  @P0 BRA `(.L_x_22) ;  /* 0x0000000400500947 */ /* 0x000ff00003800000 */
[----:B------:R-:W-:Y:S01]  /*11d0*/  IMAD.MOV R9, RZ, RZ, -R7 ;  /* 0x000000ffff097224 */ /* 0x000fe200078e0a07 */
[----:B------:R-:W-:Y:S01]  /*11e0*/  BSSY.RECONVERGENT B2, `(.L_x_23) ;  /* 0x0000030000027945 */ /* 0x000fe20003800200 */
[----:B------:R-:W-:-:S03]  /*11f0*/  PLOP3.LUT P0, PT, PT, PT, PT, 0x80, 0x8 ;  /* 0x000000000008781c */ /* 0x000fc60003f0f070 */
[----:B------:R-:W-:-:S13]  /*1200*/  ISETP.GT.AND P1, PT, R9, 0xc, PT ;  /* 0x0000000c0900780c */ /* 0x000fda0003f24270 */
[----:B------:R-:W-:Y:S05]  /*1210*/  @!P1 BRA `(.L_x_24) ;  /* 0x0000000000b09947 */ /* 0x000fea0003800000 */
[----:B------:R-:W-:-:S13]  /*1220*/  PLOP3.LUT P0, PT, PT, PT, PT, 0x8, 0x80 ;  /* 0x000000000080781c */ /* 0x000fda0003f0e170 */
.L_x_25:
[----:B------:R-:W2:Y:S04]  /*1230*/  LDG.E R9, desc[UR4][R2.64+-0x8] ;  /* 0xfffff80402097981 */ /* 0x000ea8000c1e1900 */
[----:B--2---:R0:W-:Y:S04]  /*1240*/  STG.E desc[UR4][R4.64+-0x8], R9 ;  /* 0xfffff80904007986 */ /* 0x0041e8000c101904 */
[----:B------:R-:W2:Y:S04]  /*1250*/  LDG.E R11, desc[UR4][R2.64+-0x4] ;  /* 0xfffffc04020b7981 */ /* 0x000ea8000c1e1900 */
[----:B--2---:R1:W-:Y:S04]  /*1260*/  STG.E desc[UR4][R4.64+-0x4], R11 ;  /* 0xfffffc0b04007986 */ /* 0x0043e8000c101904 */
[----:B------:R-:W2:Y:S04]  /*1270*/  LDG.E R13, desc[UR4][R2.64] ;  /* 0x00000004020d7981 */ /* 0x000ea8000c1e1900 */
[----:B--2---:R2:W-:Y:S04]  /*1280*/  STG.E desc[UR4][R4.64], R13 ;  /* 0x0000000d04007986 */ /* 0x0045e8000c101904 */
[----:B------:R-:W3:Y:S04]  /*1290*/  LDG.E R15, desc[UR4][R2.64+0x4] ;  /* 0x00000404020f7981 */ /* 0x000ee8000c1e1900 */
[----:B---3--:R3:W-:Y:S04]  /*12a0*/  STG.E desc[UR4][R4.64+0x4], R15 ;  /* 0x0000040f04007986 */ /* 0x0087e8000c101904 */
[----:B------:R-:W4:Y:S04]  /*12b0*/  LDG.E R17, desc[UR4][R2.64+0x8] ;  /* 0x0000080402117981 */ /* 0x000f28000c1e1900 */
[----:B----4-:R4:W-:Y:S04]  /*12c0*/  STG.E desc[UR4][R4.64+0x8], R17 ;  /* 0x0000081104007986 */ /* 0x0109e8000c101904 */
[----:B------:R-:W5:Y:S04]  /*12d0*/  LDG.E R19, desc[UR4][R2.64+0xc] ;  /* 0x00000c0402137981 */ /* 0x000f68000c1e1900 */
[----:B-----5:R5:W-:Y:S04]  /*12e0*/  STG.E desc[UR4][R4.64+0xc], R19 ;  /* 0x00000c1304007986 */ /* 0x020be8000c101904 */
[----:B0-----:R-:W2:Y:S04]  /*12f0*/  LDG.E R9, desc[UR4][R2.64+0x10] ;  /* 0x0000100402097981 */ /* 0x001ea8000c1e1900 */
[----:B--2---:R0:W-:Y:S04]  /*1300*/  STG.E desc[UR4][R4.64+0x10], R9 ;  /* 0x0000100904007986 */ /* 0x0041e8000c101904 */
[----:B-1----:R-:W2:Y:S04]  /*1310*/  LDG.E R11, desc[UR4][R2.64+0x14] ;  /* 0x00001404020b7981 */ /* 0x002ea8000c1e1900 */
[----:B--2---:R1:W-:Y:S04]  /*1320*/  STG.E desc[UR4][R4.64+0x14], R11 ;  /* 0x0000140b04007986 */ /* 0x0043e8000c101904 */
[----:B------:R-:W2:Y:S04]  /*1330*/  LDG.E R13, desc[UR4][R2.64+0x18] ;  /* 0x00001804020d7981 */ /* 0x000ea8000c1e1900 */
[----:B--2---:R2:W-:Y:S04]  /*1340*/  STG.E desc[UR4][R4.64+0x18], R13 ;  /* 0x0000180d04007986 */ /* 0x0045e8000c101904 */
[----:B---3--:R-:W3:Y:S04]  /*1350*/  LDG.E R15, desc[UR4][R2.64+0x1c] ;  /* 0x00001c04020f7981 */ /* 0x008ee8000c1e1900 */
[----:B---3--:R3:W-:Y:S04]  /*1360*/  STG.E desc[UR4][R4.64+0x1c], R15 ;  /* 0x00001c0f04007986 */ /* 0x0087e8000c101904 */
[----:B----4-:R-:W4:Y:S04]  /*1370*/  LDG.E R17, desc[UR4][R2.64+0x20] ;  /* 0x0000200402117981 */ /* 0x010f28000c1e1900 */
[----:B----4-:R-:W-:Y:S04]  /*1380*/  STG.E desc[UR4][R4.64+0x20], R17 ;  /* 0x0000201104007986 */ /* 0x010fe8000c101904 */
[----:B-----5:R-:W4:Y:S04]  /*1390*/  LDG.E R19, desc[UR4][R2.64+0x24] ;  /* 0x0000240402137981 */ /* 0x020f28000c1e1900 */
[----:B----4-:R-:W-:Y:S04]  /*13a0*/  STG.E desc[UR4][R4.64+0x24], R19 ;  /* 0x0000241304007986 */ /* 0x010fe8000c101904 */
[----:B0-----:R-:W4:Y:S04]  /*13b0*/  LDG.E R9, desc[UR4][R2.64+0x28] ;  /* 0x0000280402097981 */ /* 0x001f28000c1e1900 */
[----:B----4-:R0:W-:Y:S04]  /*13c0*/  STG.E desc[UR4][R4.64+0x28], R9 ;  /* 0x0000280904007986 */ /* 0x0101e8000c101904 */
[----:B-1----:R-:W4:Y:S04]  /*13d0*/  LDG.E R11, desc[UR4][R2.64+0x2c] ;  /* 0x00002c04020b7981 */ /* 0x002f28000c1e1900 */
[----:B----4-:R-:W-:Y:S04]  /*13e0*/  STG.E desc[UR4][R4.64+0x2c], R11 ;  /* 0x00002c0b04007986 */ /* 0x010fe8000c101904 */
[----:B--2---:R-:W2:Y:S01]  /*13f0*/  LDG.E R13, desc[UR4][R2.64+0x30] ;  /* 0x00003004020d7981 */ /* 0x004ea2000c1e1900 */
[----:B------:R-:W-:-:S05]  /*1400*/  VIADD R7, R7, 0x10 ;  /* 0x0000001007077836 */ /* 0x000fca0000000000 */
[----:B------:R-:W-:Y:S01]  /*1410*/  ISETP.GE.AND P1, PT, R7, -0xc, PT ;  /* 0xfffffff40700780c */ /* 0x000fe20003f26270 */
[----:B--2---:R-:W-:Y:S04]  /*1420*/  STG.E desc[UR4][R4.64+0x30], R13 ;  /* 0x0000300d04007986 */ /* 0x004fe8000c101904 */
[----:B---3--:R1:W2:Y:S01]  /*1430*/  LDG.E R15, desc[UR4][R2.64+0x34] ;  /* 0x00003404020f7981 */ /* 0x0082a2000c1e1900 */
[----:B------:R-:W-:Y:S02]  /*1440*/  IADD3 R12, P3, PT, R4, 0x40, RZ ;  /* 0x00000040040c7810 */ /* 0x000fe40007f7e0ff */
[----:B------:R-:W-:-:S03]  /*1450*/  IADD3 R14, P2, PT, R2, 0x40, RZ ;  /* 0x00000040020e7810 */ /* 0x000fc60007f5e0ff */
[----:B0-----:R-:W-:Y:S01]  /*1460*/  IMAD.X R9, RZ, RZ, R5, P3 ;  /* 0x000000ffff097224 */ /* 0x001fe200018e0605 */
[----:B------:R-:W-:Y:S01]  /*1470*/  IADD3.X R17, PT, PT, RZ, R3, RZ, P2, !PT ;  /* 0x00000003ff117210 */ /* 0x000fe200017fe4ff */
[----:B-1----:R-:W-:-:S03]  /*1480*/  IMAD.MOV.U32 R2, RZ, RZ, R14 ;  /* 0x000000ffff027224 */ /* 0x002fc600078e000e */
[----:B------:R-:W-:Y:S01]  /*1490*/  MOV R3, R17 ;  /* 0x0000001100037202 */ /* 0x000fe20000000f00 */
[----:B--2---:R0:W-:Y:S02]  /*14a0*/  STG.E desc[UR4][R4.64+0x34], R15 ;  /* 0x0000340f04007986 */ /* 0x0041e4000c101904 */
[----:B0-----:R-:W-:Y:S02]  /*14b0*/  IMAD.MOV.U32 R4, RZ, RZ, R12 ;  /* 0x000000ffff047224 */ /* 0x001fe400078e000c */
[----:B------:R-:W-:Y:S01]  /*14c0*/  IMAD.MOV.U32 R5, RZ, RZ, R9 ;  /* 0x000000ffff057224 */ /* 0x000fe200078e0009 */
[----:B------:R-:W-:Y:S06]  /*14d0*/  @!P1 BRA `(.L_x_25) ;  /* 0xfffffffc00549947 */ /* 0x000fec000383ffff */
.L_x_24:
[----:B------:R-:W-:Y:S05]  /*14e0*/  BSYNC.RECONVERGENT B2 ;  /* 0x0000000000027941 */ /* 0x000fea0003800200 */
.L_x_23:
[----:B------:R-:W-:Y:S01]  /*14f0*/  IADD3 R9, PT, PT, -R7, RZ, RZ ;  /* 0x000000ff07097210 */ /* 0x000fe20007ffe1ff */
[----:B------:R-:W-:Y:S03]  /*1500*/  BSSY.RECONVERGENT B2, `(.L_x_26) ;  /* 0x000001d000027945 */ /* 0x000fe60003800200 */
[----:B------:R-:W-:-:S13]  /*1510*/  ISETP.GT.AND P1, PT, R9, 0x4, PT ;  /* 0x000000040900780c */ /* 0x000fda0003f24270 */
[----:B------:R-:W-:Y:S05]  /*1520*/  @!P1 BRA `(.L_x_27) ;  /* 0x0000000000689947 */ /* 0x000fea0003800000 */
[----:B------:R-:W2:Y:S04]  /*1530*/  LDG.E R9, desc[UR4][R2.64+-0x8] ;  /* 0xfffff80402097981 */ /* 0x000ea8000c1e1900 */
[----:B--2---:R0:W-:Y:S04]  /*1540*/  STG.E desc[UR4][R4.64+-0x8], R9 ;  /* 0xfffff80904007986 */ /* 0x0041e8000c101904 */
[----:B------:R-:W2:Y:S04]  /*1550*/  LDG.E R11, desc[UR4][R2.64+-0x4] ;  /* 0xfffffc04020b7981 */ /* 0x000ea8000c1e1900 */
[----:B--2---:R1:W-:Y:S04]  /*1560*/  STG.E desc[UR4][R4.64+-0x4], R11 ;  /* 0xfffffc0b04007986 */ /* 0x0043e8000c101904 */
[----:B------:R-:W2:Y:S04]  /*1570*/  LDG.E R13, desc[UR4][R2.64] ;  /* 0x00000004020d7981 */ /* 0x000ea8000c1e1900 */
[----:B--2---:R-:W-:Y:S04]  /*1580*/  STG.E desc[UR4][R4.64], R13 ;  /* 0x0000000d04007986 */ /* 0x004fe8000c101904 */
[----:B------:R-:W2:Y:S04]  /*1590*/  LDG.E R15, desc[UR4][R2.64+0x4] ;  /* 0x00000404020f7981 */ /* 0x000ea8000c1e1900 */
[----:B--2---:R2:W-:Y:S04]  /*15a0*/  STG.E desc[UR4][R4.64+0x4], R15 ;  /* 0x0000040f04007986 */ /* 0x0045e8000c101904 */
[----:B------:R-:W3:Y:S04]  /*15b0*/  LDG.E R17, desc[UR4][R2.64+0x8] ;  /* 0x0000080402117981 */ /* 0x000ee8000c1e1900 */
[----:B---3--:R-:W-:Y:S04]  /*15c0*/  STG.E desc[UR4][R4.64+0x8], R17 ;  /* 0x0000081104007986 */ /* 0x008fe8000c101904 */
[----:B------:R-:W3:Y:S04]  /*15d0*/  LDG.E R19, desc[UR4][R2.64+0xc] ;  /* 0x00000c0402137981 */ /* 0x000ee8000c1e1900 */
[----:B---3--:R-:W-:Y:S04]  /*15e0*/  STG.E desc[UR4][R4.64+0xc], R19 ;  /* 0x00000c1304007986 */ /* 0x008fe8000c101904 */
[----:B0-----:R-:W3:Y:S01]  /*15f0*/  LDG.E R9, desc[UR4][R2.64+0x10] ;  /* 0x0000100402097981 */ /* 0x001ee2000c1e1900 */
[----:B------:R-:W-:-:S02]  /*1600*/  IADD3 R14, P1, PT, R2, 0x20, RZ ;  /* 0x00000020020e7810 */ /* 0x000fc40007f3e0ff */
[----:B------:R-:W-:Y:S01]  /*1610*/  IADD3 R12, P2, PT, R4, 0x20, RZ ;  /* 0x00000020040c7810 */ /* 0x000fe20007f5e0ff */
[----:B---3--:R-:W-:Y:S04]  /*1620*/  STG.E desc[UR4][R4.64+0x10], R9 ;  /* 0x0000100904007986 */ /* 0x008fe8000c101904 */
[----:B-1----:R0:W3:Y:S01]  /*1630*/  LDG.E R11, desc[UR4][R2.64+0x14] ;  /* 0x00001404020b7981 */ /* 0x0020e2000c1e1900 */
[----:B--2---:R-:W-:Y:S01]  /*1640*/  IMAD.X R15, RZ, RZ, R3, P1 ;  /* 0x000000ffff0f7224 */ /* 0x004fe200008e0603 */
[----:B------:R-:W-:Y:S01]  /*1650*/  PLOP3.LUT P0, PT, PT, PT, PT, 0x8, 0x80 ;  /* 0x000000000080781c */ /* 0x000fe20003f0e170 */
[----:B------:R-:W-:Y:S01]  /*1660*/  IMAD.X R13, RZ, RZ, R5, P2 ;  /* 0x000000ffff0d7224 */ /* 0x000fe200010e0605 */
[----:B------:R-:W-:Y:S01]  /*1670*/  IADD3 R7, PT, PT, R7, 0x8, RZ ;  /* 0x0000000807077810 */ /* 0x000fe20007ffe0ff */
[----:B0-----:R-:W-:-:S02]  /*1680*/  IMAD.MOV.U32 R2, RZ, RZ, R14 ;  /* 0x000000ffff027224 */ /* 0x001fc400078e000e */
[----:B------:R-:W-:Y:S01]  /*1690*/  IMAD.MOV.U32 R3, RZ, RZ, R15 ;  /* 0x000000ffff037224 */ /* 0x000fe200078e000f */
[----:B---3--:R0:W-:Y:S02]  /*16a0*/  STG.E desc[UR4][R4.64+0x14], R11 ;  /* 0x0000140b04007986 */ /* 0x0081e4000c101904 */
[----:B0-----:R-:W-:Y:S01]  /*16b0*/  MOV R4, R12 ;  /* 0x0000000c00047202 */ /* 0x001fe20000000f00 */
[----:B------:R-:W-:-:S07]  /*16c0*/  IMAD.MOV.U32 R5, RZ, RZ, R13 ;  /* 0x000000ffff057224 */ /* 0x000fce00078e000d */
.L_x_27:
[----:B------:R-:W-:Y:S05]  /*16d0*/  BSYNC.RECONVERGENT B2 ;  /* 0x0000000000027941 */ /* 0x000fea0003800200 */
.L_x_26:
[----:B------:R-:W-:-:S13]  /*16e0*/  ISETP.EQ.AND P1, PT, R7, RZ, PT ;  /* 0x000000ff0700720c */ /* 0x000fda0003f22270 */
[----:B------:R-:W-:Y:S05]  /*16f0*/  @!P0 BREAK.RELIABLE P1, B0 ;  /* 0x0000000000008942 */ /* 0x000fea0000800100 */
[----:B------:R-:W-:Y:S05]  /*1700*/  @!P0 BRA P1, `(.L_x_20) ;  /* 0x0000000000508947 */ /* 0x000fea0000800000 */
.L_x_22:
[----:B------:R-:W-:Y:S05]  /*1710*/  BSYNC.RELIABLE B0 ;  /* 0x0000000000007941 */ /* 0x000fea0003800100 */
.L_x_21:
[----:B------:R-:W2:Y:S04]  /*1720*/  LDG.E R9, desc[UR4][R2.64+-0x8] ;  /* 0xfffff80402097981 */ /* 0x000ea8000c1e1900 */
[----:B--2---:R0:W-:Y:S04]  /*1730*/  STG.E desc[UR4][R4.64+-0x8], R9 ;  /* 0xfffff80904007986 */ /* 0x0041e8000c101904 */
[----:B------:R-:W2:Y:S04]  /*1740*/  LDG.E R11, desc[UR4][R2.64+-0x4] ;  /* 0xfffffc04020b7981 */ /* 0x000ea8000c1e1900 */
[----:B--2---:R-:W-:Y:S04]  /*1750*/  STG.E desc[UR4][R4.64+-0x4], R11 ;  /* 0xfffffc0b04007986 */ /* 0x004fe8000c101904 */
[----:B------:R-:W2:Y:S01]  /*1760*/  LDG.E R13, desc[UR4][R2.64] ;  /* 0x00000004020d7981 */ /* 0x000ea2000c1e1900 */
[----:B------:R-:W-:-:S05]  /*1770*/  VIADD R7, R7, 0x4 ;  /* 0x0000000407077836 */ /* 0x000fca0000000000 */
[----:B------:R-:W-:Y:S01]  /*1780*/  ISETP.NE.AND P0, PT, R7, RZ, PT ;  /* 0x000000ff0700720c */ /* 0x000fe20003f05270 */
[----:B--2---:R-:W-:Y:S04]  /*1790*/  STG.E desc[UR4][R4.64], R13 ;  /* 0x0000000d04007986 */ /* 0x004fe8000c101904 */
[----:B------:R1:W2:Y:S01]  /*17a0*/  LDG.E R15, desc[UR4][R2.64+0x4] ;  /* 0x00000404020f7981 */ /* 0x0002a2000c1e1900 */
        /* <DEDUP_REMOVED lines=9> */
[----:B------:R-:W-:Y:S06]  /*1840*/  @P0 BRA `(.L_x_21) ;  /* 0xfffffffc00b40947 */ /* 0x000fec000383ffff */
.L_x_20:
[----:B------:R-:W-:Y:S05]  /*1850*/  BSYNC.RECONVERGENT B1 ;  /* 0x0000000000017941 */ /* 0x000fea0003800200 */
.L_x_19:
[----:B------:R-:W-:Y:S05]  /*1860*/  WARPSYNC.ALL ;  /* 0x0000000000007948 */ /* 0x000fea0003800000 */
[----:B------:R-:W-:-:S13]  /*1870*/  ISETP.NE.AND P0, PT, R0, RZ, PT ;  /* 0x000000ff0000720c */ /* 0x000fda0003f05270 */
[----:B------:R-:W-:Y:S05]  /*1880*/  @!P0 EXIT ;  /* 0x000000000000894d */ /* 0x000fea0003800000 */
[----:B------:R-:W0:Y:S01]  /*1890*/  LDCU.64 UR6, c[0x0][0x3a0] ;  /* 0x00007400ff0677ac */ /* 0x000e220008000a00 */
[----:B------:R-:W-:Y:S01]  /*18a0*/  IMAD.WIDE.U32 R6, R6, 0x4, RZ ;  /* 0x0000000406067825 */ /* 0x000fe200078e00ff */
[----:B------:R-:W-:Y:S01]  /*18b0*/  IADD3 R0, PT, PT, -R0, RZ, RZ ;  /* 0x000000ff00007210 */ /* 0x000fe20007ffe1ff */
[----:B------:R-:W1:Y:S02]  /*18c0*/  LDCU.64 UR8, c[0x0][0x390] ;  /* 0x00007200ff0877ac */ /* 0x000e640008000a00 */
[----:B-----5:R-:W-:-:S04]  /*18d0*/  IMAD.WIDE R8, R8, 0x4, R6 ;  /* 0x0000000408087825 */ /* 0x020fc800078e0206 */
[----:B------:R-:W-:Y:S01]  /*18e0*/  IMAD.WIDE R6, R10, 0x4, R6 ;  /* 0x000000040a067825 */ /* 0x000fe200078e0206 */
[----:B0-----:R-:W-:Y:S02]  /*18f0*/  IADD3 R8, P0, PT, R8, UR6, RZ ;  /* 0x0000000608087c10 */ /* 0x001fe4000ff1e0ff */
[----:B-1----:R-:W-:Y:S02]  /*1900*/  IADD3 R4, P1, PT, R6, UR8, RZ ;  /* 0x0000000806047c10 */ /* 0x002fe4000ff3e0ff */
[----:B------:R-:W-:Y:S02]  /*1910*/  IADD3.X R9, PT, PT, R9, UR7, RZ, P0, !PT ;  /* 0x0000000709097c10 */ /* 0x000fe400087fe4ff */
[----:B------:R-:W-:-:S09]  /*1920*/  IADD3.X R7, PT, PT, R7, UR9, RZ, P1, !PT ;  /* 0x0000000907077c10 */ /* 0x000fd20008ffe4ff */
.L_x_28:
        /* <DEDUP_REMOVED lines=13> */
[----:B------:R-:W-:Y:S05]  /*1a00*/  EXIT ;  /* 0x000000000000794d */ /* 0x000fea0003800000 */
.L_x_29:
[----:B------:R-:W-:-:S00]  /*1a10*/  BRA `(.L_x_29) ;  /* 0xfffffffc00fc7947 */ /* 0x000fc0000383ffff */
[----:B------:R-:W-:-:S00]  /*1a20*/  NOP ;  /* 0x0000000000007918 */ /* 0x000fc00000000000 */
        /* <DEDUP_REMOVED lines=13> */
.L_x_30:


//--------------------- .nv.shared.reserved.0     --------------------------
	.section	.nv.shared.reserved.0,"aw",@nobits
	.weak		__nv_reservedSMEM_offset_0_alias
	.size		__nv_reservedSMEM_offset_0_alias, 0, 64
	.other		__nv_reservedSMEM_offset_0_alias,@"STO_CUDA_RESERVED_SHARED STV_DEFAULT"
__nv_reservedSMEM_offset_0_alias:
	.zero		0
	.zero		64


//--------------------- .nv.constant0._Z26put_new_values_matrix_CUDAiPKiS0_S0_PiS0_S0_S0_ --------------------------
	.section	.nv.constant0._Z26put_new_values_matrix_CUDAiPKiS0_S0_PiS0_S0_S0_,"a",@progbits
	.sectionflags	@""
	.align	4
.nv.constant0._Z26put_new_values_matrix_CUDAiPKiS0_S0_PiS0_S0_S0_:
	.zero		960


//--------------------- SYMBOLS --------------------------

	.type		.nv.reservedSmem.offset0,@object
	.size		.nv.reservedSmem.offset0,0x4
